//
// Generated by NVIDIA NVVM Compiler
//
// Compiler Build ID: CL-36424714
// Cuda compilation tools, release 13.0, V13.0.88
// Based on NVVM 20.0.0
//

.version 9.0
.target sm_100
.address_size 64

	// .globl	_Z36create_combined_escape_newline_indexPclPbPiPllS2_
.extern .func __assertfail
(
	.param .b64 __assertfail_param_0,
	.param .b64 __assertfail_param_1,
	.param .b32 __assertfail_param_2,
	.param .b64 __assertfail_param_3,
	.param .b64 __assertfail_param_4
)
;
.global .align 1 .b8 __unnamed_1[98] = {118, 111, 105, 100, 32, 99, 114, 101, 97, 116, 101, 95, 99, 111, 109, 98, 105, 110, 101, 100, 95, 101, 115, 99, 97, 112, 101, 95, 110, 101, 119, 108, 105, 110, 101, 95, 105, 110, 100, 101, 120, 40, 99, 104, 97, 114, 32, 42, 44, 32, 108, 111, 110, 103, 44, 32, 95, 95, 110, 118, 95, 98, 111, 111, 108, 32, 42, 44, 32, 105, 110, 116, 32, 42, 44, 32, 108, 111, 110, 103, 32, 42, 44, 32, 108, 111, 110, 103, 44, 32, 108, 111, 110, 103, 32, 42, 41};
.global .align 1 .b8 $str[28] = {101, 115, 99, 97, 112, 101, 95, 99, 111, 117, 110, 116, 32, 33, 61, 32, 116, 111, 116, 97, 108, 95, 99, 111, 117, 110, 116};
.global .align 1 .b8 $str$1[27] = {47, 116, 109, 112, 47, 115, 97, 115, 115, 95, 99, 117, 95, 49, 97, 100, 56, 112, 110, 57, 102, 47, 107, 46, 99, 117};

.visible .entry _Z36create_combined_escape_newline_indexPclPbPiPllS2_(
	.param .u64 .ptr .align 1 _Z36create_combined_escape_newline_indexPclPbPiPllS2__param_0,
	.param .u64 _Z36create_combined_escape_newline_indexPclPbPiPllS2__param_1,
	.param .u64 .ptr .align 1 _Z36create_combined_escape_newline_indexPclPbPiPllS2__param_2,
	.param .u64 .ptr .align 1 _Z36create_combined_escape_newline_indexPclPbPiPllS2__param_3,
	.param .u64 .ptr .align 1 _Z36create_combined_escape_newline_indexPclPbPiPllS2__param_4,
	.param .u64 _Z36create_combined_escape_newline_indexPclPbPiPllS2__param_5,
	.param .u64 .ptr .align 1 _Z36create_combined_escape_newline_indexPclPbPiPllS2__param_6
)
{
	.reg .pred 	%p<34>;
	.reg .b16 	%rs<27>;
	.reg .b32 	%r<68>;
	.reg .b64 	%rd<121>;

	ld.param.u64 	%rd32, [_Z36create_combined_escape_newline_indexPclPbPiPllS2__param_0];
	ld.param.u64 	%rd29, [_Z36create_combined_escape_newline_indexPclPbPiPllS2__param_1];
	ld.param.u64 	%rd30, [_Z36create_combined_escape_newline_indexPclPbPiPllS2__param_2];
	ld.param.u64 	%rd31, [_Z36create_combined_escape_newline_indexPclPbPiPllS2__param_3];
	ld.param.u64 	%rd33, [_Z36create_combined_escape_newline_indexPclPbPiPllS2__param_4];
	ld.param.u64 	%rd34, [_Z36create_combined_escape_newline_indexPclPbPiPllS2__param_6];
	cvta.to.global.u64 	%rd1, %rd34;
	cvta.to.global.u64 	%rd2, %rd33;
	cvta.to.global.u64 	%rd3, %rd32;
	mov.u32 	%r27, %ctaid.x;
	mov.u32 	%r28, %ntid.x;
	mul.lo.s32 	%r1, %r27, %r28;
	mov.u32 	%r29, %nctaid.x;
	mul.lo.s32 	%r30, %r28, %r29;
	cvt.s64.s32 	%rd4, %r30;
	add.s64 	%rd35, %rd4, %rd29;
	add.s64 	%rd5, %rd35, -1;
	or.b64  	%rd36, %rd5, %rd4;
	and.b64  	%rd37, %rd36, -4294967296;
	setp.ne.s64 	%p4, %rd37, 0;
	@%p4 bra 	$L__BB0_2;
	cvt.u32.u64 	%r31, %rd4;
	cvt.u32.u64 	%r32, %rd5;
	div.u32 	%r33, %r32, %r31;
	cvt.u64.u32 	%rd116, %r33;
	bra.uni 	$L__BB0_3;
$L__BB0_2:
	div.s64 	%rd116, %rd5, %rd4;
$L__BB0_3:
	mov.u32 	%r34, %tid.x;
	add.s32 	%r35, %r1, %r34;
	add.s64 	%rd38, %rd116, 63;
	shr.s64 	%rd39, %rd38, 63;
	shr.u64 	%rd40, %rd39, 58;
	add.s64 	%rd41, %rd38, %rd40;
	and.b64  	%rd9, %rd41, -64;
	cvt.s64.s32 	%rd10, %r35;
	mul.lo.s64 	%rd118, %rd9, %rd10;
	setp.eq.s32 	%p5, %r35, 0;
	mov.b16 	%rs25, 0;
	@%p5 bra 	$L__BB0_5;
	cvta.to.global.u64 	%rd42, %rd30;
	add.s64 	%rd43, %rd42, %rd10;
	ld.global.u8 	%rs25, [%rd43+-1];
$L__BB0_5:
	cvt.u32.u64 	%r2, %rd9;
	add.s64 	%rd44, %rd118, %rd9;
	min.s64 	%rd12, %rd29, %rd44;
	cvta.to.global.u64 	%rd45, %rd31;
	shl.b64 	%rd46, %rd10, 2;
	add.s64 	%rd13, %rd45, %rd46;
	cvt.s64.s32 	%rd14, %rd12;
	setp.ge.s64 	%p6, %rd118, %rd14;
	mov.b32 	%r67, 0;
	@%p6 bra 	$L__BB0_31;
	ld.global.u32 	%r57, [%rd13];
	and.b64  	%rd119, %rd12, 3;
	sub.s64 	%rd47, %rd118, %rd14;
	setp.gt.u64 	%p7, %rd47, -4;
	mov.b32 	%r67, 0;
	@%p7 bra 	$L__BB0_25;
	sub.s64 	%rd16, %rd119, %rd14;
	add.s64 	%rd17, %rd3, 3;
	mov.b32 	%r67, 0;
$L__BB0_8:
	add.s64 	%rd19, %rd17, %rd118;
	ld.global.u8 	%rs4, [%rd19+-3];
	and.b16  	%rs14, %rs25, 255;
	setp.ne.s16 	%p8, %rs14, 1;
	@%p8 bra 	$L__BB0_10;
	cvt.u32.u64 	%r40, %rd118;
	and.b32  	%r41, %r40, 60;
	mov.b64 	%rd48, 1;
	shl.b64 	%rd49, %rd48, %r41;
	shr.s64 	%rd50, %rd118, 63;
	shr.u64 	%rd51, %rd50, 58;
	add.s64 	%rd52, %rd118, %rd51;
	shr.s64 	%rd53, %rd52, 6;
	shl.b64 	%rd54, %rd53, 3;
	add.s64 	%rd55, %rd2, %rd54;
	ld.global.u64 	%rd56, [%rd55];
	or.b64  	%rd57, %rd56, %rd49;
	st.global.u64 	[%rd55], %rd57;
$L__BB0_10:
	setp.eq.s16 	%p9, %rs4, 92;
	setp.ne.s16 	%p10, %rs14, 1;
	and.pred  	%p1, %p9, %p10;
	selp.u32 	%r42, 1, 0, %p9;
	add.s32 	%r6, %r67, %r42;
	setp.ne.s16 	%p11, %rs4, 10;
	@%p11 bra 	$L__BB0_12;
	add.s32 	%r7, %r57, 1;
	mul.wide.s32 	%rd58, %r57, 8;
	add.s64 	%rd59, %rd1, %rd58;
	st.global.u64 	[%rd59], %rd118;
	mov.u32 	%r57, %r7;
$L__BB0_12:
	add.s64 	%rd20, %rd118, 1;
	ld.global.u8 	%rs5, [%rd19+-2];
	not.pred 	%p12, %p1;
	@%p12 bra 	$L__BB0_14;
	cvt.u32.u64 	%r43, %rd20;
	and.b32  	%r44, %r43, 61;
	mov.b64 	%rd60, 1;
	shl.b64 	%rd61, %rd60, %r44;
	shr.s64 	%rd62, %rd20, 63;
	shr.u64 	%rd63, %rd62, 58;
	add.s64 	%rd64, %rd20, %rd63;
	shr.s64 	%rd65, %rd64, 6;
	shl.b64 	%rd66, %rd65, 3;
	add.s64 	%rd67, %rd2, %rd66;
	ld.global.u64 	%rd68, [%rd67];
	or.b64  	%rd69, %rd68, %rd61;
	st.global.u64 	[%rd67], %rd69;
$L__BB0_14:
	setp.eq.s16 	%p13, %rs5, 92;
	and.pred  	%p2, %p13, %p12;
	selp.u32 	%r45, 1, 0, %p13;
	add.s32 	%r9, %r6, %r45;
	setp.ne.s16 	%p15, %rs5, 10;
	@%p15 bra 	$L__BB0_16;
	add.s32 	%r10, %r57, 1;
	mul.wide.s32 	%rd70, %r57, 8;
	add.s64 	%rd71, %rd1, %rd70;
	st.global.u64 	[%rd71], %rd20;
	mov.u32 	%r57, %r10;
$L__BB0_16:
	add.s64 	%rd21, %rd118, 2;
	ld.global.u8 	%rs6, [%rd19+-1];
	not.pred 	%p16, %p2;
	@%p16 bra 	$L__BB0_18;
	cvt.u32.u64 	%r46, %rd21;
	and.b32  	%r47, %r46, 62;
	mov.b64 	%rd72, 1;
	shl.b64 	%rd73, %rd72, %r47;
	shr.s64 	%rd74, %rd21, 63;
	shr.u64 	%rd75, %rd74, 58;
	add.s64 	%rd76, %rd21, %rd75;
	shr.s64 	%rd77, %rd76, 6;
	shl.b64 	%rd78, %rd77, 3;
	add.s64 	%rd79, %rd2, %rd78;
	ld.global.u64 	%rd80, [%rd79];
	or.b64  	%rd81, %rd80, %rd73;
	st.global.u64 	[%rd79], %rd81;
$L__BB0_18:
	setp.eq.s16 	%p17, %rs6, 92;
	and.pred  	%p3, %p17, %p16;
	selp.u32 	%r48, 1, 0, %p17;
	add.s32 	%r12, %r9, %r48;
	setp.ne.s16 	%p19, %rs6, 10;
	@%p19 bra 	$L__BB0_20;
	add.s32 	%r13, %r57, 1;
	mul.wide.s32 	%rd82, %r57, 8;
	add.s64 	%rd83, %rd1, %rd82;
	st.global.u64 	[%rd83], %rd21;
	mov.u32 	%r57, %r13;
$L__BB0_20:
	add.s64 	%rd22, %rd118, 3;
	ld.global.u8 	%rs7, [%rd19];
	not.pred 	%p20, %p3;
	@%p20 bra 	$L__BB0_22;
	cvt.u32.u64 	%r49, %rd22;
	and.b32  	%r50, %r49, 63;
	mov.b64 	%rd84, 1;
	shl.b64 	%rd85, %rd84, %r50;
	shr.s64 	%rd86, %rd22, 63;
	shr.u64 	%rd87, %rd86, 58;
	add.s64 	%rd88, %rd22, %rd87;
	shr.s64 	%rd89, %rd88, 6;
	shl.b64 	%rd90, %rd89, 3;
	add.s64 	%rd91, %rd2, %rd90;
	ld.global.u64 	%rd92, [%rd91];
	or.b64  	%rd93, %rd92, %rd85;
	st.global.u64 	[%rd91], %rd93;
$L__BB0_22:
	setp.eq.s16 	%p21, %rs7, 92;
	and.pred  	%p23, %p21, %p20;
	selp.u16 	%rs25, 1, 0, %p23;
	selp.u32 	%r51, 1, 0, %p21;
	add.s32 	%r67, %r12, %r51;
	setp.ne.s16 	%p24, %rs7, 10;
	@%p24 bra 	$L__BB0_24;
	add.s32 	%r16, %r57, 1;
	mul.wide.s32 	%rd94, %r57, 8;
	add.s64 	%rd95, %rd1, %rd94;
	st.global.u64 	[%rd95], %rd22;
	mov.u32 	%r57, %r16;
$L__BB0_24:
	add.s64 	%rd118, %rd118, 4;
	add.s64 	%rd96, %rd16, %rd118;
	setp.ne.s64 	%p25, %rd96, 0;
	@%p25 bra 	$L__BB0_8;
$L__BB0_25:
	setp.eq.s64 	%p26, %rd119, 0;
	@%p26 bra 	$L__BB0_31;
$L__BB0_26:
	.pragma "nounroll";
	add.s64 	%rd97, %rd3, %rd118;
	ld.global.u8 	%rs11, [%rd97];
	and.b16  	%rs20, %rs25, 255;
	setp.ne.s16 	%p27, %rs20, 1;
	@%p27 bra 	$L__BB0_28;
	cvt.u32.u64 	%r52, %rd118;
	and.b32  	%r53, %r52, 63;
	mov.b64 	%rd98, 1;
	shl.b64 	%rd99, %rd98, %r53;
	shr.s64 	%rd100, %rd118, 63;
	shr.u64 	%rd101, %rd100, 58;
	add.s64 	%rd102, %rd118, %rd101;
	shr.s64 	%rd103, %rd102, 6;
	shl.b64 	%rd104, %rd103, 3;
	add.s64 	%rd105, %rd2, %rd104;
	ld.global.u64 	%rd106, [%rd105];
	or.b64  	%rd107, %rd106, %rd99;
	st.global.u64 	[%rd105], %rd107;
$L__BB0_28:
	setp.eq.s16 	%p28, %rs11, 92;
	setp.ne.s16 	%p29, %rs20, 1;
	and.pred  	%p30, %p28, %p29;
	selp.u16 	%rs25, 1, 0, %p30;
	selp.u32 	%r54, 1, 0, %p28;
	add.s32 	%r67, %r67, %r54;
	setp.ne.s16 	%p31, %rs11, 10;
	@%p31 bra 	$L__BB0_30;
	add.s32 	%r24, %r57, 1;
	mul.wide.s32 	%rd108, %r57, 8;
	add.s64 	%rd109, %rd1, %rd108;
	st.global.u64 	[%rd109], %rd118;
	mov.u32 	%r57, %r24;
$L__BB0_30:
	add.s64 	%rd118, %rd118, 1;
	add.s64 	%rd119, %rd119, -1;
	setp.ne.s64 	%p32, %rd119, 0;
	@%p32 bra 	$L__BB0_26;
$L__BB0_31:
	setp.ne.s32 	%p33, %r67, %r2;
	@%p33 bra 	$L__BB0_33;
	mov.u64 	%rd110, $str;
	cvta.global.u64 	%rd111, %rd110;
	mov.u64 	%rd112, $str$1;
	cvta.global.u64 	%rd113, %rd112;
	mov.u64 	%rd114, __unnamed_1;
	cvta.global.u64 	%rd115, %rd114;
	{ // callseq 0, 0
	.param .b64 param0;
	st.param.b64 	[param0], %rd111;
	.param .b64 param1;
	st.param.b64 	[param1], %rd113;
	.param .b32 param2;
	st.param.b32 	[param2], 51;
	.param .b64 param3;
	st.param.b64 	[param3], %rd115;
	.param .b64 param4;
	st.param.b64 	[param4], 1;
	call.uni 
	__assertfail, 
	(
	param0, 
	param1, 
	param2, 
	param3, 
	param4
	);
	} // callseq 0
$L__BB0_33:
	ret;

}


// ===== COMPILED SASS (sm_100) =====

	.target	sm_100

	.elftype	@"ET_EXEC"


//--------------------- .note.nv.tkinfo           --------------------------
	.section	.note.nv.tkinfo,"",@"SHT_NOTE"
	.sectionflags	@"SHF_NOTE_NV_TKINFO"
	.tkinfo
        /*0018*/ 	.word	0x00000002
        /*0030*/ 	.string	""
        /*0030*/ 	.string	"ptxas"
        /*0030*/ 	.string	"Cuda compilation tools, release 13.0, V13.0.88"
        /*0030*/ 	.string	"Build cuda_13.0.r13.0/compiler.36424714_0"
        /*0030*/ 	.string	"-arch sm_100 -m 64 "



//--------------------- .note.nv.cuinfo           --------------------------
	.section	.note.nv.cuinfo,"",@"SHT_NOTE"
	.sectionflags	@"SHF_NOTE_NV_CUINFO"
        /*0018*/ 	.short	0x0002
        /*001a*/ 	.short	0x0064
        /*001c*/ 	.short	0x0082
	.zero		2


//--------------------- .nv.info                  --------------------------
	.section	.nv.info,"",@"SHT_CUDA_INFO"
	.align	4


	//----- nvinfo : EIATTR_REGCOUNT
	.align		4
        /*0000*/ 	.byte	0x04, 0x2f
        /*0002*/ 	.short	(.L_4 - .L_3)
	.align		4
.L_3:
        /*0004*/ 	.word	index@(_Z36create_combined_escape_newline_indexPclPbPiPllS2_)
        /*0008*/ 	.word	0x00000020


	//----- nvinfo : EIATTR_FRAME_SIZE
	.align		4
.L_4:
        /*000c*/ 	.byte	0x04, 0x11
        /*000e*/ 	.short	(.L_6 - .L_5)
	.align		4
.L_5:
        /*0010*/ 	.word	index@($__internal_0_$__cuda_sm20_div_s64)
        /*0014*/ 	.word	0x00000000


	//----- nvinfo : EIATTR_FRAME_SIZE
	.align		4
.L_6:
        /*0018*/ 	.byte	0x04, 0x11
        /*001a*/ 	.short	(.L_8 - .L_7)
	.align		4
.L_7:
        /*001c*/ 	.word	index@(_Z36create_combined_escape_newline_indexPclPbPiPllS2_)
        /*0020*/ 	.word	0x00000000


	//----- nvinfo : EIATTR_MIN_STACK_SIZE
	.align		4
.L_8:
        /*0024*/ 	.byte	0x04, 0x12
        /*0026*/ 	.short	(.L_10 - .L_9)
	.align		4
.L_9:
        /*0028*/ 	.word	index@(_Z36create_combined_escape_newline_indexPclPbPiPllS2_)
        /*002c*/ 	.word	0x00000000
.L_10:


//--------------------- .nv.compat                --------------------------
	.section	.nv.compat,"",@"SHT_CUDA_COMPAT_INFO"
	.align	4
        /*0000*/ 	.byte	0x02, 0x09, 0x00, 0x00, 0x02, 0x02, 0x01, 0x00, 0x02, 0x05, 0x05, 0x00, 0x03, 0x07, 0x01, 0x01
        /*0010*/ 	.byte	0x02, 0x03, 0x00, 0x00, 0x02, 0x06, 0x01, 0x00, 0x04, 0x0b, 0x08, 0x00, 0x09, 0x00, 0x00, 0x00
        /*0020*/ 	.byte	0x00, 0x00, 0x00, 0x00


//--------------------- .nv.info._Z36create_combined_escape_newline_indexPclPbPiPllS2_ --------------------------
	.section	.nv.info._Z36create_combined_escape_newline_indexPclPbPiPllS2_,"",@"SHT_CUDA_INFO"
	.sectionflags	@""
	.align	4


	//----- nvinfo : EIATTR_CUDA_API_VERSION
	.align		4
        /*0000*/ 	.byte	0x04, 0x37
        /*0002*/ 	.short	(.L_12 - .L_11)
.L_11:
        /*0004*/ 	.word	0x00000082


	//----- nvinfo : EIATTR_KPARAM_INFO
	.align		4
.L_12:
        /*0008*/ 	.byte	0x04, 0x17
        /*000a*/ 	.short	(.L_14 - .L_13)
.L_13:
        /*000c*/ 	.word	0x00000000
        /*0010*/ 	.short	0x0006
        /*0012*/ 	.short	0x0030
        /*0014*/ 	.byte	0x00, 0xf5, 0x21, 0x00


	//----- nvinfo : EIATTR_KPARAM_INFO
	.align		4
.L_14:
        /*0018*/ 	.byte	0x04, 0x17
        /*001a*/ 	.short	(.L_16 - .L_15)
.L_15:
        /*001c*/ 	.word	0x00000000
        /*0020*/ 	.short	0x0005
        /*0022*/ 	.short	0x0028
        /*0024*/ 	.byte	0x00, 0xf0, 0x21, 0x00


	//----- nvinfo : EIATTR_KPARAM_INFO
	.align		4
.L_16:
        /*0028*/ 	.byte	0x04, 0x17
        /*002a*/ 	.short	(.L_18 - .L_17)
.L_17:
        /*002c*/ 	.word	0x00000000
        /*0030*/ 	.short	0x0004
        /*0032*/ 	.short	0x0020
        /*0034*/ 	.byte	0x00, 0xf5, 0x21, 0x00


	//----- nvinfo : EIATTR_KPARAM_INFO
	.align		4
.L_18:
        /*0038*/ 	.byte	0x04, 0x17
        /*003a*/ 	.short	(.L_20 - .L_19)
.L_19:
        /*003c*/ 	.word	0x00000000
        /*0040*/ 	.short	0x0003
        /*0042*/ 	.short	0x0018
        /*0044*/ 	.byte	0x00, 0xf5, 0x21, 0x00


	//----- nvinfo : EIATTR_KPARAM_INFO
	.align		4
.L_20:
        /*0048*/ 	.byte	0x04, 0x17
        /*004a*/ 	.short	(.L_22 - .L_21)
.L_21:
        /*004c*/ 	.word	0x00000000
        /*0050*/ 	.short	0x0002
        /*0052*/ 	.short	0x0010
        /*0054*/ 	.byte	0x00, 0xf5, 0x21, 0x00


	//----- nvinfo : EIATTR_KPARAM_INFO
	.align		4
.L_22:
        /*0058*/ 	.byte	0x04, 0x17
        /*005a*/ 	.short	(.L_24 - .L_23)
.L_23:
        /*005c*/ 	.word	0x00000000
        /*0060*/ 	.short	0x0001
        /*0062*/ 	.short	0x0008
        /*0064*/ 	.byte	0x00, 0xf0, 0x21, 0x00


	//----- nvinfo : EIATTR_KPARAM_INFO
	.align		4
.L_24:
        /*0068*/ 	.byte	0x04, 0x17
        /*006a*/ 	.short	(.L_26 - .L_25)
.L_25:
        /*006c*/ 	.word	0x00000000
        /*0070*/ 	.short	0x0000
        /*0072*/ 	.short	0x0000
        /*0074*/ 	.byte	0x00, 0xf5, 0x21, 0x00


	//----- nvinfo : EIATTR_SPARSE_MMA_MASK
	.align		4
.L_26:
        /*0078*/ 	.byte	0x03, 0x50
        /*007a*/ 	.short	0x0000


	//----- nvinfo : EIATTR_MAXREG_COUNT
	.align		4
        /*007c*/ 	.byte	0x03, 0x1b
        /*007e*/ 	.short	0x00ff


	//----- nvinfo : EIATTR_EXTERNS
	.align		4
        /*0080*/ 	.byte	0x04, 0x0f
        /*0082*/ 	.short	(.L_28 - .L_27)


	//   ....[0]....
	.align		4
.L_27:
        /*0084*/ 	.word	index@(__assertfail)


	//----- nvinfo : EIATTR_MERCURY_ISA_VERSION
	.align		4
.L_28:
        /*0088*/ 	.byte	0x03, 0x5f
        /*008a*/ 	.short	0x0101


	//----- nvinfo : EIATTR_VRC_CTA_INIT_COUNT
	.align		4
        /*008c*/ 	.byte	0x02, 0x4a
	.zero		1
	.zero		1


	//----- nvinfo : EIATTR_SYSCALL_OFFSETS
	.align		4
        /*0090*/ 	.byte	0x04, 0x46
        /*0092*/ 	.short	(.L_30 - .L_29)


	//   ....[0]....
.L_29:
        /*0094*/ 	.word	0x00001170


	//----- nvinfo : EIATTR_EXIT_INSTR_OFFSETS
	.align		4
.L_30:
        /*0098*/ 	.byte	0x04, 0x1c
        /*009a*/ 	.short	(.L_32 - .L_31)


	//   ....[0]....
.L_31:
        /*009c*/ 	.word	0x00001070


	//   ....[1]....
        /*00a0*/ 	.word	0x00001180


	//----- nvinfo : EIATTR_CRS_STACK_SIZE
	.align		4
.L_32:
        /*00a4*/ 	.byte	0x04, 0x1e
        /*00a6*/ 	.short	(.L_34 - .L_33)
.L_33:
        /*00a8*/ 	.word	0x00000000


	//----- nvinfo : EIATTR_CBANK_PARAM_SIZE
	.align		4
.L_34:
        /*00ac*/ 	.byte	0x03, 0x19
        /*00ae*/ 	.short	0x0038


	//----- nvinfo : EIATTR_PARAM_CBANK
	.align		4
        /*00b0*/ 	.byte	0x04, 0x0a
        /*00b2*/ 	.short	(.L_36 - .L_35)
	.align		4
.L_35:
        /*00b4*/ 	.word	index@(.nv.constant0._Z36create_combined_escape_newline_indexPclPbPiPllS2_)
        /*00b8*/ 	.short	0x0380
        /*00ba*/ 	.short	0x0038


	//----- nvinfo : EIATTR_SW_WAR
	.align		4
.L_36:
        /*00bc*/ 	.byte	0x04, 0x36
        /*00be*/ 	.short	(.L_38 - .L_37)
.L_37:
        /*00c0*/ 	.word	0x00000008
.L_38:


//--------------------- .nv.callgraph             --------------------------
	.section	.nv.callgraph,"",@"SHT_CUDA_CALLGRAPH"
	.align	4
	.sectionentsize	8
	.align		4
        /*0000*/ 	.word	0x00000000
	.align		4
        /*0004*/ 	.word	0xffffffff
	.align		4
        /*0008*/ 	.word	index@(_Z36create_combined_escape_newline_indexPclPbPiPllS2_)
	.align		4
        /*000c*/ 	.word	index@(__assertfail)
	.align		4
        /*0010*/ 	.word	0x00000000
	.align		4
        /*0014*/ 	.word	0xfffffffe
	.align		4
        /*0018*/ 	.word	0x00000000
	.align		4
        /*001c*/ 	.word	0xfffffffd
	.align		4
        /*0020*/ 	.word	0x00000000
	.align		4
        /*0024*/ 	.word	0xfffffffc


//--------------------- .nv.constant4             --------------------------
	.section	.nv.constant4,"a",@progbits
	.align	8
	.align		8
.nv.constant4:
        /*0000*/ 	.dword	__assertfail
	.align		8
        /*0008*/ 	.dword	__unnamed_1
	.align		8
        /*0010*/ 	.dword	$str
	.align		8
        /*0018*/ 	.dword	$str$1


//--------------------- .text._Z36create_combined_escape_newline_indexPclPbPiPllS2_ --------------------------
	.section	.text._Z36create_combined_escape_newline_indexPclPbPiPllS2_,"ax",@progbits
	.align	128
        .global         _Z36create_combined_escape_newline_indexPclPbPiPllS2_
        .type           _Z36create_combined_escape_newline_indexPclPbPiPllS2_,@function
        .size           _Z36create_combined_escape_newline_indexPclPbPiPllS2_,(.L_x_10 - _Z36create_combined_escape_newline_indexPclPbPiPllS2_)
        .other          _Z36create_combined_escape_newline_indexPclPbPiPllS2_,@"STO_CUDA_ENTRY STV_DEFAULT"
_Z36create_combined_escape_newline_indexPclPbPiPllS2_:
.text._Z36create_combined_escape_newline_indexPclPbPiPllS2_:
[----:B------:R-:W0:Y:S01]  /*0000*/  LDC R1, c[0x0][0x37c] ;  /* 0x0000df00ff017b82 */ /* 0x000e220000000800 */
[----:B------:R-:W1:Y:S07]  /*0010*/  LDCU UR5, c[0x0][0x360] ;  /* 0x00006c00ff0577ac */ /* 0x000e6e0008000800 */
[----:B------:R-:W1:Y:S08]  /*0020*/  LDC R5, c[0x0][0x370] ;  /* 0x0000dc00ff057b82 */ /* 0x000e700000000800 */
[----:B------:R-:W2:Y:S08]  /*0030*/  LDC.64 R6, c[0x0][0x388] ;  /* 0x0000e200ff067b82 */ /* 0x000eb00000000a00 */
[----:B------:R-:W3:Y:S01]  /*0040*/  S2UR UR4, SR_CTAID.X ;  /* 0x00000000000479c3 */ /* 0x000ee20000002500 */
[----:B-1----:R-:W-:-:S05]  /*0050*/  IMAD R5, R5, UR5, RZ ;  /* 0x0000000505057c24 */ /* 0x002fca000f8e02ff */
[----:B--2---:R-:W-:Y:S02]  /*0060*/  IADD3 R0, P0, PT, R5, R6, RZ ;  /* 0x0000000605007210 */ /* 0x004fe40007f1e0ff */
[----:B------:R-:W-:Y:S02]  /*0070*/  SHF.R.S32.HI R6, RZ, 0x1f, R5 ;  /* 0x0000001fff067819 */ /* 0x000fe40000011405 */
[----:B------:R-:W-:-:S04]  /*0080*/  IADD3 R0, P1, PT, R0, -0x1, RZ ;  /* 0xffffffff00007810 */ /* 0x000fc80007f3e0ff */
[----:B------:R-:W-:Y:S01]  /*0090*/  IADD3.X R7, PT, PT, R6, -0x1, R7, P1, P0 ;  /* 0xffffffff06077810 */ /* 0x000fe20000fe0407 */
[----:B---3--:R-:W-:-:S03]  /*00a0*/  UIMAD UR4, UR4, UR5, URZ ;  /* 0x00000005040472a4 */ /* 0x008fc6000f8e02ff */
[----:B------:R-:W-:-:S04]  /*00b0*/  LOP3.LUT R2, R7, R6, RZ, 0xfc, !PT ;  /* 0x0000000607027212 */ /* 0x000fc800078efcff */
[----:B------:R-:W-:-:S13]  /*00c0*/  ISETP.NE.U32.AND P0, PT, R2, RZ, PT ;  /* 0x000000ff0200720c */ /* 0x000fda0003f05070 */
[----:B0-----:R-:W-:Y:S05]  /*00d0*/  @P0 BRA `(.L_x_0) ;  /* 0x0000000000500947 */ /* 0x001fea0003800000 */
[----:B------:R-:W0:Y:S01]  /*00e0*/  I2F.U32.RP R4, R5 ;  /* 0x0000000500047306 */ /* 0x000e220000209000 */
[----:B------:R-:W-:Y:S01]  /*00f0*/  IMAD.MOV R7, RZ, RZ, -R5 ;  /* 0x000000ffff077224 */ /* 0x000fe200078e0a05 */
[----:B------:R-:W-:-:S06]  /*0100*/  ISETP.NE.U32.AND P2, PT, R5, RZ, PT ;  /* 0x000000ff0500720c */ /* 0x000fcc0003f45070 */
[----:B0-----:R-:W0:Y:S02]  /*0110*/  MUFU.RCP R4, R4 ;  /* 0x0000000400047308 */ /* 0x001e240000001000 */
[----:B0-----:R-:W-:-:S06]  /*0120*/  VIADD R2, R4, 0xffffffe ;  /* 0x0ffffffe04027836 */ /* 0x001fcc0000000000 */
[----:B------:R0:W1:Y:S02]  /*0130*/  F2I.FTZ.U32.TRUNC.NTZ R3, R2 ;  /* 0x0000000200037305 */ /* 0x000064000021f000 */
[----:B0-----:R-:W-:Y:S02]  /*0140*/  IMAD.MOV.U32 R2, RZ, RZ, RZ ;  /* 0x000000ffff027224 */ /* 0x001fe400078e00ff */
[----:B-1----:R-:W-:-:S04]  /*0150*/  IMAD R7, R7, R3, RZ ;  /* 0x0000000307077224 */ /* 0x002fc800078e02ff */
[----:B------:R-:W-:-:S06]  /*0160*/  IMAD.HI.U32 R3, R3, R7, R2 ;  /* 0x0000000703037227 */ /* 0x000fcc00078e0002 */
[----:B------:R-:W-:-:S04]  /*0170*/  IMAD.HI.U32 R2, R3, R0, RZ ;  /* 0x0000000003027227 */ /* 0x000fc800078e00ff */
[----:B------:R-:W-:-:S04]  /*0180*/  IMAD.MOV R3, RZ, RZ, -R2 ;  /* 0x000000ffff037224 */ /* 0x000fc800078e0a02 */
[----:B------:R-:W-:Y:S02]  /*0190*/  IMAD R0, R5, R3, R0 ;  /* 0x0000000305007224 */ /* 0x000fe400078e0200 */
[----:B------:R-:W-:-:S03]  /*01a0*/  IMAD.MOV.U32 R3, RZ, RZ, RZ ;  /* 0x000000ffff037224 */ /* 0x000fc600078e00ff */
[----:B------:R-:W-:-:S13]  /*01b0*/  ISETP.GE.U32.AND P0, PT, R0, R5, PT ;  /* 0x000000050000720c */ /* 0x000fda0003f06070 */
[----:B------:R-:W-:Y:S02]  /*01c0*/  @P0 IMAD.IADD R0, R0, 0x1, -R5 ;  /* 0x0000000100000824 */ /* 0x000fe400078e0a05 */
[----:B------:R-:W-:-:S03]  /*01d0*/  @P0 VIADD R2, R2, 0x1 ;  /* 0x0000000102020836 */ /* 0x000fc60000000000 */
[----:B------:R-:W-:-:S13]  /*01e0*/  ISETP.GE.U32.AND P1, PT, R0, R5, PT ;  /* 0x000000050000720c */ /* 0x000fda0003f26070 */
[----:B------:R-:W-:Y:S01]  /*01f0*/  @P1 VIADD R2, R2, 0x1 ;  /* 0x0000000102021836 */ /* 0x000fe20000000000 */
[----:B------:R-:W-:Y:S01]  /*0200*/  @!P2 LOP3.LUT R2, RZ, R5, RZ, 0x33, !PT ;  /* 0x00000005ff02a212 */ /* 0x000fe200078e33ff */
[----:B------:R-:W-:Y:S06]  /*0210*/  BRA `(.L_x_1) ;  /* 0x0000000000087947 */ /* 0x000fec0003800000 */
.L_x_0:
[----:B------:R-:W-:-:S07]  /*0220*/  MOV R4, 0x240 ;  /* 0x0000024000047802 */ /* 0x000fce0000000f00 */
[----:B------:R-:W-:Y:S05]  /*0230*/  CALL.REL.NOINC `($__internal_0_$__cuda_sm20_div_s64) ;  /* 0x0000000c00d47944 */ /* 0x000fea0003c00000 */
.L_x_1:
[----:B------:R-:W0:Y:S01]  /*0240*/  S2R R4, SR_TID.X ;  /* 0x0000000000047919 */ /* 0x000e220000002100 */
[----:B------:R-:W-:Y:S01]  /*0250*/  PRMT R8, RZ, 0x7610, R8 ;  /* 0x00007610ff087816 */ /* 0x000fe20000000008 */
[----:B------:R-:W1:Y:S01]  /*0260*/  LDCU.64 UR8, c[0x0][0x388] ;  /* 0x00007100ff0877ac */ /* 0x000e620008000a00 */
[----:B------:R-:W2:Y:S01]  /*0270*/  LDCU.64 UR6, c[0x0][0x398] ;  /* 0x00007300ff0677ac */ /* 0x000ea20008000a00 */
[----:B0-----:R-:W-:Y:S01]  /*0280*/  VIADD R4, R4, UR4 ;  /* 0x0000000404047c36 */ /* 0x001fe20008000000 */
[----:B------:R-:W0:Y:S04]  /*0290*/  LDCU.64 UR4, c[0x0][0x358] ;  /* 0x00006b00ff0477ac */ /* 0x000e280008000a00 */
[----:B------:R-:W-:Y:S02]  /*02a0*/  ISETP.NE.AND P0, PT, R4, RZ, PT ;  /* 0x000000ff0400720c */ /* 0x000fe40003f05270 */
[----:B------:R-:W-:-:S11]  /*02b0*/  SHF.R.S32.HI R10, RZ, 0x1f, R4 ;  /* 0x0000001fff0a7819 */ /* 0x000fd60000011404 */
[----:B------:R-:W3:Y:S02]  /*02c0*/  @P0 LDC.64 R6, c[0x0][0x390] ;  /* 0x0000e400ff060b82 */ /* 0x000ee40000000a00 */
[----:B---3--:R-:W-:-:S05]  /*02d0*/  @P0 IADD3 R6, P1, PT, R4, R6, RZ ;  /* 0x0000000604060210 */ /* 0x008fca0007f3e0ff */
[----:B------:R-:W-:-:S05]  /*02e0*/  @P0 IMAD.X R7, R10, 0x1, R7, P1 ;  /* 0x000000010a070824 */ /* 0x000fca00008e0607 */
[----:B0-----:R0:W5:Y:S01]  /*02f0*/  @P0 LDG.E.U8 R8, desc[UR4][R6.64+-0x1] ;  /* 0xffffff0406080981 */ /* 0x001162000c1e1100 */
[----:B------:R-:W-:Y:S01]  /*0300*/  IADD3 R0, P0, PT, R2, 0x3f, RZ ;  /* 0x0000003f02007810 */ /* 0x000fe20007f1e0ff */
[----:B------:R-:W-:Y:S04]  /*0310*/  BSSY.RECONVERGENT B0, `(.L_x_2) ;  /* 0x00000d4000007945 */ /* 0x000fe80003800200 */
[----:B------:R-:W-:-:S05]  /*0320*/  IMAD.X R2, RZ, RZ, R3, P0 ;  /* 0x000000ffff027224 */ /* 0x000fca00000e0603 */
[----:B------:R-:W-:-:S04]  /*0330*/  SHF.R.S32.HI R5, RZ, 0x1f, R2 ;  /* 0x0000001fff057819 */ /* 0x000fc80000011402 */
[----:B------:R-:W-:-:S04]  /*0340*/  LEA.HI R5, P0, R5, R0, RZ, 0x6 ;  /* 0x0000000005057211 */ /* 0x000fc800078130ff */
[----:B------:R-:W-:Y:S01]  /*0350*/  LOP3.LUT R5, R5, 0xffffffc0, RZ, 0xc0, !PT ;  /* 0xffffffc005057812 */ /* 0x000fe200078ec0ff */
[----:B------:R-:W-:-:S04]  /*0360*/  IMAD.X R9, RZ, RZ, R2, P0 ;  /* 0x000000ffff097224 */ /* 0x000fc800000e0602 */
[-C--:B------:R-:W-:Y:S02]  /*0370*/  IMAD R0, R9, R4.reuse, RZ ;  /* 0x0000000409007224 */ /* 0x080fe400078e02ff */
[----:B------:R-:W-:-:S04]  /*0380*/  IMAD.WIDE.U32 R2, R5, R4, RZ ;  /* 0x0000000405027225 */ /* 0x000fc800078e00ff */
[----:B------:R-:W-:Y:S02]  /*0390*/  IMAD R23, R10, R5, R0 ;  /* 0x000000050a177224 */ /* 0x000fe400078e0200 */
[----:B------:R-:W-:Y:S02]  /*03a0*/  IMAD.MOV.U32 R0, RZ, RZ, R2 ;  /* 0x000000ffff007224 */ /* 0x000fe400078e0002 */
[----:B------:R-:W-:-:S03]  /*03b0*/  IMAD.IADD R23, R3, 0x1, R23 ;  /* 0x0000000103177824 */ /* 0x000fc600078e0217 */
[----:B------:R-:W-:-:S05]  /*03c0*/  IADD3 R2, P0, PT, R0, R5, RZ ;  /* 0x0000000500027210 */ /* 0x000fca0007f1e0ff */
[----:B------:R-:W-:Y:S01]  /*03d0*/  IMAD.X R3, R23, 0x1, R9, P0 ;  /* 0x0000000117037824 */ /* 0x000fe200000e0609 */
[----:B-1----:R-:W-:-:S04]  /*03e0*/  ISETP.LT.U32.AND P0, PT, R2, UR8, PT ;  /* 0x0000000802007c0c */ /* 0x002fc8000bf01070 */
[----:B------:R-:W-:-:S04]  /*03f0*/  ISETP.LT.AND.EX P0, PT, R3, UR9, PT, P0 ;  /* 0x0000000903007c0c */ /* 0x000fc8000bf01300 */
[----:B------:R-:W-:Y:S01]  /*0400*/  SEL R9, R2, UR8, P0 ;  /* 0x0000000802097c07 */ /* 0x000fe20008000000 */
[----:B------:R-:W1:Y:S01]  /*0410*/  LDCU.64 UR8, c[0x0][0x380] ;  /* 0x00007000ff0877ac */ /* 0x000e620008000a00 */
[----:B--2---:R-:W-:Y:S02]  /*0420*/  LEA R2, P1, R4, UR6, 0x2 ;  /* 0x0000000604027c11 */ /* 0x004fe4000f8210ff */
[----:B------:R-:W-:Y:S02]  /*0430*/  ISETP.GE.U32.AND P0, PT, R0, R9, PT ;  /* 0x000000090000720c */ /* 0x000fe40003f06070 */
[----:B------:R-:W-:Y:S02]  /*0440*/  SHF.R.S32.HI R14, RZ, 0x1f, R9 ;  /* 0x0000001fff0e7819 */ /* 0x000fe40000011409 */
[----:B------:R-:W-:Y:S01]  /*0450*/  LEA.HI.X R3, R4, UR7, R10, 0x2, P1 ;  /* 0x0000000704037c11 */ /* 0x000fe200088f140a */
[----:B------:R-:W-:Y:S01]  /*0460*/  IMAD.MOV.U32 R4, RZ, RZ, RZ ;  /* 0x000000ffff047224 */ /* 0x000fe200078e00ff */
[----:B------:R-:W-:-:S13]  /*0470*/  ISETP.GE.AND.EX P0, PT, R23, R14, PT, P0 ;  /* 0x0000000e1700720c */ /* 0x000fda0003f06300 */
[----:B01----:R-:W-:Y:S05]  /*0480*/  @P0 BRA `(.L_x_3) ;  /* 0x0000000800f00947 */ /* 0x003fea0003800000 */
[----:B------:R0:W5:Y:S01]  /*0490*/  LDG.E R2, desc[UR4][R2.64] ;  /* 0x0000000402027981 */ /* 0x000162000c1e1900 */
[C---:B------:R-:W-:Y:S01]  /*04a0*/  IADD3 R4, P0, PT, -R9.reuse, R0, RZ ;  /* 0x0000000009047210 */ /* 0x040fe20007f1e1ff */
[----:B------:R-:W-:Y:S01]  /*04b0*/  IMAD.MOV.U32 R7, RZ, RZ, RZ ;  /* 0x000000ffff077224 */ /* 0x000fe200078e00ff */
[----:B------:R-:W-:Y:S01]  /*04c0*/  LOP3.LUT R6, R9, 0x3, RZ, 0xc0, !PT ;  /* 0x0000000309067812 */ /* 0x000fe200078ec0ff */
[----:B------:R-:W-:Y:S01]  /*04d0*/  BSSY.RECONVERGENT B1, `(.L_x_4) ;  /* 0x000008d000017945 */ /* 0x000fe20003800200 */
[----:B------:R-:W-:Y:S01]  /*04e0*/  ISETP.GT.U32.AND P1, PT, R4, -0x4, PT ;  /* 0xfffffffc0400780c */ /* 0x000fe20003f24070 */
[----:B------:R-:W-:Y:S01]  /*04f0*/  IMAD.X R4, R23, 0x1, ~R14, P0 ;  /* 0x0000000117047824 */ /* 0x000fe200000e0e0e */
[----:B------:R-:W-:-:S04]  /*0500*/  ISETP.NE.U32.AND P0, PT, R6, RZ, PT ;  /* 0x000000ff0600720c */ /* 0x000fc80003f05070 */
[----:B------:R-:W-:Y:S01]  /*0510*/  ISETP.GT.U32.AND.EX P1, PT, R4, -0x1, PT, P1 ;  /* 0xffffffff0400780c */ /* 0x000fe20003f24110 */
[----:B------:R-:W-:Y:S01]  /*0520*/  IMAD.MOV.U32 R4, RZ, RZ, RZ ;  /* 0x000000ffff047224 */ /* 0x000fe200078e00ff */
[----:B------:R-:W-:-:S11]  /*0530*/  ISETP.NE.AND.EX P0, PT, R7, RZ, PT, P0 ;  /* 0x000000ff0700720c */ /* 0x000fd60003f05300 */
[----:B0-----:R-:W-:Y:S05]  /*0540*/  @P1 BRA `(.L_x_5) ;  /* 0x0000000800141947 */ /* 0x001fea0003800000 */
[----:B------:R-:W0:Y:S01]  /*0550*/  LDC.64 R12, c[0x0][0x380] ;  /* 0x0000e000ff0c7b82 */ /* 0x000e220000000a00 */
[----:B------:R-:W-:Y:S01]  /*0560*/  IADD3 R9, P1, PT, R6, -R9, RZ ;  /* 0x8000000906097210 */ /* 0x000fe20007f3e0ff */
[----:B------:R-:W-:-:S04]  /*0570*/  IMAD.MOV.U32 R4, RZ, RZ, RZ ;  /* 0x000000ffff047224 */ /* 0x000fc800078e00ff */
[----:B------:R-:W-:-:S08]  /*0580*/  IMAD.X R3, R7, 0x1, ~R14, P1 ;  /* 0x0000000107037824 */ /* 0x000fd000008e0e0e */
.L_x_6:
[----:B-----5:R-:W-:Y:S02]  /*0590*/  LOP3.LUT R18, R8, 0xff, RZ, 0xc0, !PT ;  /* 0x000000ff08127812 */ /* 0x020fe400078ec0ff */
[----:B0-----:R-:W-:Y:S02]  /*05a0*/  IADD3 R14, P2, P3, R0, 0x3, R12 ;  /* 0x00000003000e7810 */ /* 0x001fe40007b5e00c */
[----:B------:R-:W-:Y:S02]  /*05b0*/  ISETP.NE.AND P1, PT, R18, 0x1, PT ;  /* 0x000000011200780c */ /* 0x000fe40003f25270 */
[----:B------:R-:W-:-:S05]  /*05c0*/  IADD3.X R15, PT, PT, R23, R13, RZ, P2, P3 ;  /* 0x0000000d170f7210 */ /* 0x000fca00017e64ff */
[----:B------:R-:W2:Y:S06]  /*05d0*/  LDG.E.U8 R19, desc[UR4][R14.64+-0x3] ;  /* 0xfffffd040e137981 */ /* 0x000eac000c1e1100 */
[----:B------:R-:W0:Y:S01]  /*05e0*/  @!P1 LDC.64 R26, c[0x0][0x3a0] ;  /* 0x0000e800ff1a9b82 */ /* 0x000e220000000a00 */
[----:B------:R-:W-:-:S04]  /*05f0*/  @!P1 SHF.R.S32.HI R11, RZ, 0x1f, R23 ;  /* 0x0000001fff0b9819 */ /* 0x000fc80000011417 */
[----:B------:R-:W-:-:S05]  /*0600*/  @!P1 LEA.HI R8, P2, R11, R0, RZ, 0x6 ;  /* 0x000000000b089211 */ /* 0x000fca00078530ff */
[----:B------:R-:W-:-:S05]  /*0610*/  @!P1 IMAD.X R11, RZ, RZ, R23, P2 ;  /* 0x000000ffff0b9224 */ /* 0x000fca00010e0617 */
[--C-:B------:R-:W-:Y:S02]  /*0620*/  @!P1 SHF.R.S64 R8, R8, 0x6, R11.reuse ;  /* 0x0000000608089819 */ /* 0x100fe4000000100b */
[----:B------:R-:W-:Y:S02]  /*0630*/  @!P1 SHF.R.S32.HI R10, RZ, 0x6, R11 ;  /* 0x00000006ff0a9819 */ /* 0x000fe4000001140b */
[----:B0-----:R-:W-:-:S04]  /*0640*/  @!P1 LEA R26, P2, R8, R26, 0x3 ;  /* 0x0000001a081a9211 */ /* 0x001fc800078418ff */
[----:B------:R-:W-:-:S05]  /*0650*/  @!P1 LEA.HI.X R27, R8, R27, R10, 0x3, P2 ;  /* 0x0000001b081b9211 */ /* 0x000fca00010f1c0a */
[----:B------:R-:W3:Y:S01]  /*0660*/  @!P1 LDG.E.64 R10, desc[UR4][R26.64] ;  /* 0x000000041a0a9981 */ /* 0x000ee2000c1e1b00 */
[----:B------:R-:W-:Y:S01]  /*0670*/  @!P1 IMAD.MOV.U32 R21, RZ, RZ, 0x1 ;  /* 0x00000001ff159424 */ /* 0x000fe200078e00ff */
[C---:B------:R-:W-:Y:S02]  /*0680*/  @!P1 LOP3.LUT R8, R0.reuse, 0x3c, RZ, 0xc0, !PT ;  /* 0x0000003c00089812 */ /* 0x040fe400078ec0ff */
[----:B------:R-:W-:-:S05]  /*0690*/  IADD3 R24, P3, PT, R0, 0x1, RZ ;  /* 0x0000000100187810 */ /* 0x000fca0007f7e0ff */
[----:B------:R-:W-:Y:S01]  /*06a0*/  IMAD.X R25, RZ, RZ, R23, P3 ;  /* 0x000000ffff197224 */ /* 0x000fe200018e0617 */
[----:B--2---:R-:W-:-:S13]  /*06b0*/  ISETP.NE.AND P6, PT, R19, 0xa, PT ;  /* 0x0000000a1300780c */ /* 0x004fda0003fc5270 */
[----:B------:R-:W0:Y:S01]  /*06c0*/  @!P6 LDC.64 R16, c[0x0][0x3b0] ;  /* 0x0000ec00ff10eb82 */ /* 0x000e220000000a00 */
[----:B------:R-:W-:Y:S02]  /*06d0*/  ISETP.NE.AND P2, PT, R19, 0x5c, PT ;  /* 0x0000005c1300780c */ /* 0x000fe40003f45270 */
[CC--:B------:R-:W-:Y:S02]  /*06e0*/  @!P1 SHF.L.U32 R19, R21.reuse, R8.reuse, RZ ;  /* 0x0000000815139219 */ /* 0x0c0fe400000006ff */
[----:B------:R-:W-:Y:S02]  /*06f0*/  @!P1 SHF.L.U64.HI R21, R21, R8, RZ ;  /* 0x0000000815159219 */ /* 0x000fe400000102ff */
[----:B------:R-:W-:Y:S02]  /*0700*/  ISETP.NE.AND P5, PT, R18, 0x1, !P2 ;  /* 0x000000011200780c */ /* 0x000fe400057a5270 */
[----:B---3--:R-:W-:Y:S02]  /*0710*/  @!P1 LOP3.LUT R18, R10, R19, RZ, 0xfc, !PT ;  /* 0x000000130a129212 */ /* 0x008fe400078efcff */
[----:B------:R-:W-:Y:S01]  /*0720*/  @!P1 LOP3.LUT R19, R11, R21, RZ, 0xfc, !PT ;  /* 0x000000150b139212 */ /* 0x000fe200078efcff */
[----:B0-----:R-:W-:-:S08]  /*0730*/  @!P6 IMAD.WIDE R28, R2, 0x8, R16 ;  /* 0x00000008021ce825 */ /* 0x001fd000078e0210 */
[----:B------:R-:W0:Y:S01]  /*0740*/  @P5 LDC.64 R10, c[0x0][0x3a0] ;  /* 0x0000e800ff0a5b82 */ /* 0x000e220000000a00 */
[----:B------:R1:W-:Y:S02]  /*0750*/  @!P1 STG.E.64 desc[UR4][R26.64], R18 ;  /* 0x000000121a009986 */ /* 0x0003e4000c101b04 */
[----:B-1----:R-:W-:Y:S02]  /*0760*/  @!P6 IMAD.MOV.U32 R18, RZ, RZ, R0 ;  /* 0x000000ffff12e224 */ /* 0x002fe400078e0000 */
[----:B------:R-:W-:-:S05]  /*0770*/  @!P6 IMAD.MOV.U32 R19, RZ, RZ, R23 ;  /* 0x000000ffff13e224 */ /* 0x000fca00078e0017 */
[----:B------:R1:W-:Y:S04]  /*0780*/  @!P6 STG.E.64 desc[UR4][R28.64], R18 ;  /* 0x000000121c00e986 */ /* 0x0003e8000c101b04 */
[----:B------:R-:W2:Y:S01]  /*0790*/  LDG.E.U8 R22, desc[UR4][R14.64+-0x2] ;  /* 0xfffffe040e167981 */ /* 0x000ea2000c1e1100 */
[----:B------:R-:W-:-:S04]  /*07a0*/  @P5 SHF.R.S32.HI R17, RZ, 0x1f, R25 ;  /* 0x0000001fff115819 */ /* 0x000fc80000011419 */
[----:B------:R-:W-:-:S05]  /*07b0*/  @P5 LEA.HI R8, P1, R17, R24, RZ, 0x6 ;  /* 0x0000001811085211 */ /* 0x000fca00078330ff */
[----:B------:R-:W-:-:S05]  /*07c0*/  @P5 IMAD.X R17, RZ, RZ, R25, P1 ;  /* 0x000000ffff115224 */ /* 0x000fca00008e0619 */
[--C-:B------:R-:W-:Y:S02]  /*07d0*/  @P5 SHF.R.S64 R8, R8, 0x6, R17.reuse ;  /* 0x0000000608085819 */ /* 0x100fe40000001011 */
[----:B------:R-:W-:Y:S02]  /*07e0*/  @P5 SHF.R.S32.HI R16, RZ, 0x6, R17 ;  /* 0x00000006ff105819 */ /* 0x000fe40000011411 */
[----:B0-----:R-:W-:-:S04]  /*07f0*/  @P5 LEA R20, P1, R8, R10, 0x3 ;  /* 0x0000000a08145211 */ /* 0x001fc800078218ff */
[----:B------:R-:W-:-:S05]  /*0800*/  @P5 LEA.HI.X R21, R8, R11, R16, 0x3, P1 ;  /* 0x0000000b08155211 */ /* 0x000fca00008f1c10 */
[----:B------:R-:W3:Y:S01]  /*0810*/  @P5 LDG.E.64 R10, desc[UR4][R20.64] ;  /* 0x00000004140a5981 */ /* 0x000ee2000c1e1b00 */
[----:B------:R-:W-:Y:S01]  /*0820*/  @P5 IMAD.MOV.U32 R27, RZ, RZ, 0x1 ;  /* 0x00000001ff1b5424 */ /* 0x000fe200078e00ff */
[----:B------:R-:W-:-:S04]  /*0830*/  @P5 LOP3.LUT R8, R24, 0x3d, RZ, 0xc0, !PT ;  /* 0x0000003d18085812 */ /* 0x000fc800078ec0ff */
[CC--:B-1----:R-:W-:Y:S02]  /*0840*/  @P5 SHF.L.U64.HI R19, R27.reuse, R8.reuse, RZ ;  /* 0x000000081b135219 */ /* 0x0c2fe400000102ff */
[----:B------:R-:W-:Y:S01]  /*0850*/  @P5 SHF.L.U32 R27, R27, R8, RZ ;  /* 0x000000081b1b5219 */ /* 0x000fe200000006ff */
[----:B------:R-:W-:-:S04]  /*0860*/  @!P6 VIADD R8, R2, 0x1 ;  /* 0x000000010208e836 */ /* 0x000fc80000000000 */
[----:B------:R-:W-:Y:S01]  /*0870*/  @!P6 IMAD.MOV.U32 R2, RZ, RZ, R8 ;  /* 0x000000ffff02e224 */ /* 0x000fe200078e0008 */
[----:B--2---:R-:W-:-:S13]  /*0880*/  ISETP.NE.AND P3, PT, R22, 0xa, PT ;  /* 0x0000000a1600780c */ /* 0x004fda0003f65270 */
[----:B------:R-:W0:Y:S01]  /*0890*/  @!P3 LDC.64 R16, c[0x0][0x3b0] ;  /* 0x0000ec00ff10bb82 */ /* 0x000e220000000a00 */
[----:B------:R-:W-:Y:S02]  /*08a0*/  ISETP.EQ.AND P4, PT, R22, 0x5c, !P5 ;  /* 0x0000005c1600780c */ /* 0x000fe40006f82270 */
[----:B---3--:R-:W-:Y:S02]  /*08b0*/  @P5 LOP3.LUT R26, R10, R27, RZ, 0xfc, !PT ;  /* 0x0000001b0a1a5212 */ /* 0x008fe400078efcff */
[----:B------:R-:W-:Y:S02]  /*08c0*/  @P5 LOP3.LUT R27, R11, R19, RZ, 0xfc, !PT ;  /* 0x000000130b1b5212 */ /* 0x000fe400078efcff */
[----:B------:R-:W-:-:S07]  /*08d0*/  IADD3 R10, P1, PT, R0, 0x2, RZ ;  /* 0x00000002000a7810 */ /* 0x000fce0007f3e0ff */
[----:B------:R-:W1:Y:S01]  /*08e0*/  @P4 LDC.64 R18, c[0x0][0x3a0] ;  /* 0x0000e800ff124b82 */ /* 0x000e620000000a00 */
[----:B0-----:R-:W-:Y:S01]  /*08f0*/  @!P3 IMAD.WIDE R28, R2, 0x8, R16 ;  /* 0x00000008021cb825 */ /* 0x001fe200078e0210 */
[----:B------:R0:W-:Y:S04]  /*0900*/  @P5 STG.E.64 desc[UR4][R20.64], R26 ;  /* 0x0000001a14005986 */ /* 0x0001e8000c101b04 */
[----:B------:R2:W-:Y:S04]  /*0910*/  @!P3 STG.E.64 desc[UR4][R28.64], R24 ;  /* 0x000000181c00b986 */ /* 0x0005e8000c101b04 */
[----:B------:R-:W3:Y:S01]  /*0920*/  LDG.E.U8 R8, desc[UR4][R14.64+-0x1] ;  /* 0xffffff040e087981 */ /* 0x000ee2000c1e1100 */
[----:B------:R-:W-:-:S05]  /*0930*/  IMAD.X R11, RZ, RZ, R23, P1 ;  /* 0x000000ffff0b7224 */ /* 0x000fca00008e0617 */
[----:B------:R-:W-:-:S04]  /*0940*/  @P4 SHF.R.S32.HI R17, RZ, 0x1f, R11 ;  /* 0x0000001fff114819 */ /* 0x000fc8000001140b */
[----:B------:R-:W-:-:S05]  /*0950*/  @P4 LEA.HI R16, P1, R17, R10, RZ, 0x6 ;  /* 0x0000000a11104211 */ /* 0x000fca00078330ff */
[----:B------:R-:W-:-:S05]  /*0960*/  @P4 IMAD.X R17, RZ, RZ, R11, P1 ;  /* 0x000000ffff114224 */ /* 0x000fca00008e060b */
[--C-:B------:R-:W-:Y:S02]  /*0970*/  @P4 SHF.R.S64 R16, R16, 0x6, R17.reuse ;  /* 0x0000000610104819 */ /* 0x100fe40000001011 */
[----:B------:R-:W-:Y:S02]  /*0980*/  @P4 SHF.R.S32.HI R17, RZ, 0x6, R17 ;  /* 0x00000006ff114819 */ /* 0x000fe40000011411 */
[----:B-1----:R-:W-:-:S04]  /*0990*/  @P4 LEA R18, P1, R16, R18, 0x3 ;  /* 0x0000001210124211 */ /* 0x002fc800078218ff */
[----:B------:R-:W-:-:S05]  /*09a0*/  @P4 LEA.HI.X R19, R16, R19, R17, 0x3, P1 ;  /* 0x0000001310134211 */ /* 0x000fca00008f1c11 */
[----:B------:R-:W4:Y:S01]  /*09b0*/  @P4 LDG.E.64 R16, desc[UR4][R18.64] ;  /* 0x0000000412104981 */ /* 0x000f22000c1e1b00 */
[----:B0-----:R-:W-:Y:S01]  /*09c0*/  @P4 IMAD.MOV.U32 R27, RZ, RZ, 0x1 ;  /* 0x00000001ff1b4424 */ /* 0x001fe200078e00ff */
[----:B--2---:R-:W-:-:S04]  /*09d0*/  @P4 LOP3.LUT R24, R10, 0x3e, RZ, 0xc0, !PT ;  /* 0x0000003e0a184812 */ /* 0x004fc800078ec0ff */
[CC--:B------:R-:W-:Y:S02]  /*09e0*/  @P4 SHF.L.U32 R25, R27.reuse, R24.reuse, RZ ;  /* 0x000000181b194219 */ /* 0x0c0fe400000006ff */
[----:B------:R-:W-:Y:S01]  /*09f0*/  @P4 SHF.L.U64.HI R27, R27, R24, RZ ;  /* 0x000000181b1b4219 */ /* 0x000fe200000102ff */
[----:B------:R-:W-:-:S04]  /*0a00*/  @!P3 VIADD R24, R2, 0x1 ;  /* 0x000000010218b836 */ /* 0x000fc80000000000 */
[----:B------:R-:W-:Y:S01]  /*0a10*/  @!P3 IMAD.MOV.U32 R2, RZ, RZ, R24 ;  /* 0x000000ffff02b224 */ /* 0x000fe200078e0018 */
[----:B------:R-:W-:Y:S02]  /*0a20*/  IADD3 R26, P3, PT, R0, 0x3, RZ ;  /* 0x00000003001a7810 */ /* 0x000fe40007f7e0ff */
[----:B---3--:R-:W-:-:S13]  /*0a30*/  ISETP.NE.AND P5, PT, R8, 0xa, PT ;  /* 0x0000000a0800780c */ /* 0x008fda0003fa5270 */
[----:B------:R-:W0:Y:S01]  /*0a40*/  @!P5 LDC.64 R20, c[0x0][0x3b0] ;  /* 0x0000ec00ff14db82 */ /* 0x000e220000000a00 */
[----:B------:R-:W-:Y:S02]  /*0a50*/  ISETP.EQ.AND P1, PT, R8, 0x5c, !P4 ;  /* 0x0000005c0800780c */ /* 0x000fe40006722270 */
[----:B----4-:R-:W-:Y:S02]  /*0a60*/  @P4 LOP3.LUT R16, R16, R25, RZ, 0xfc, !PT ;  /* 0x0000001910104212 */ /* 0x010fe400078efcff */
[----:B------:R-:W-:-:S09]  /*0a70*/  @P4 LOP3.LUT R17, R17, R27, RZ, 0xfc, !PT ;  /* 0x0000001b11114212 */ /* 0x000fd200078efcff */
[----:B------:R-:W1:Y:S01]  /*0a80*/  @P1 LDC.64 R24, c[0x0][0x3a0] ;  /* 0x0000e800ff181b82 */ /* 0x000e620000000a00 */
[----:B0-----:R-:W-:Y:S01]  /*0a90*/  @!P5 IMAD.WIDE R20, R2, 0x8, R20 ;  /* 0x000000080214d825 */ /* 0x001fe200078e0214 */
[----:B------:R0:W-:Y:S03]  /*0aa0*/  @P4 STG.E.64 desc[UR4][R18.64], R16 ;  /* 0x0000001012004986 */ /* 0x0001e6000c101b04 */
[----:B------:R-:W-:Y:S01]  /*0ab0*/  IMAD.X R27, RZ, RZ, R23, P3 ;  /* 0x000000ffff1b7224 */ /* 0x000fe200018e0617 */
[----:B------:R2:W-:Y:S04]  /*0ac0*/  @!P5 STG.E.64 desc[UR4][R20.64], R10 ;  /* 0x0000000a1400d986 */ /* 0x0005e8000c101b04 */
[----:B------:R3:W4:Y:S01]  /*0ad0*/  LDG.E.U8 R28, desc[UR4][R14.64] ;  /* 0x000000040e1c7981 */ /* 0x000722000c1e1100 */
[----:B------:R-:W-:-:S04]  /*0ae0*/  @P1 SHF.R.S32.HI R29, RZ, 0x1f, R27 ;  /* 0x0000001fff1d1819 */ /* 0x000fc8000001141b */
[----:B------:R-:W-:-:S05]  /*0af0*/  @P1 LEA.HI R29, P3, R29, R26, RZ, 0x6 ;  /* 0x0000001a1d1d1211 */ /* 0x000fca00078730ff */
[----:B---3--:R-:W-:-:S05]  /*0b00*/  @P1 IMAD.X R14, RZ, RZ, R27, P3 ;  /* 0x000000ffff0e1224 */ /* 0x008fca00018e061b */
[--C-:B------:R-:W-:Y:S02]  /*0b10*/  @P1 SHF.R.S64 R29, R29, 0x6, R14.reuse ;  /* 0x000000061d1d1819 */ /* 0x100fe4000000100e */
[----:B------:R-:W-:Y:S02]  /*0b20*/  @P1 SHF.R.S32.HI R14, RZ, 0x6, R14 ;  /* 0x00000006ff0e1819 */ /* 0x000fe4000001140e */
[----:B-1----:R-:W-:-:S04]  /*0b30*/  @P1 LEA R24, P3, R29, R24, 0x3 ;  /* 0x000000181d181211 */ /* 0x002fc800078618ff */
[----:B------:R-:W-:-:S05]  /*0b40*/  @P1 LEA.HI.X R25, R29, R25, R14, 0x3, P3 ;  /* 0x000000191d191211 */ /* 0x000fca00018f1c0e */
[----:B0-----:R-:W3:Y:S01]  /*0b50*/  @P1 LDG.E.64 R16, desc[UR4][R24.64] ;  /* 0x0000000418101981 */ /* 0x001ee2000c1e1b00 */
[----:B------:R-:W-:Y:S02]  /*0b60*/  VIADD R18, R4, 0x1 ;  /* 0x0000000104127836 */ /* 0x000fe40000000000 */
[----:B------:R-:W-:Y:S01]  /*0b70*/  @P2 IMAD.MOV R18, RZ, RZ, R4 ;  /* 0x000000ffff122224 */ /* 0x000fe200078e0204 */
[----:B------:R-:W-:Y:S01]  /*0b80*/  IADD3 R0, P2, PT, R0, 0x4, RZ ;  /* 0x0000000400007810 */ /* 0x000fe20007f5e0ff */
[----:B------:R-:W-:Y:S01]  /*0b90*/  @!P5 VIADD R4, R2, 0x1 ;  /* 0x000000010204d836 */ /* 0x000fe20000000000 */
[----:B------:R-:W-:Y:S01]  /*0ba0*/  ISETP.NE.AND P4, PT, R22, 0x5c, PT ;  /* 0x0000005c1600780c */ /* 0x000fe20003f85270 */
[----:B--2---:R-:W-:Y:S02]  /*0bb0*/  @P1 IMAD.MOV.U32 R21, RZ, RZ, 0x1 ;  /* 0x00000001ff151424 */ /* 0x004fe400078e00ff */
[----:B------:R-:W-:Y:S01]  /*0bc0*/  @!P5 IMAD.MOV.U32 R2, RZ, RZ, R4 ;  /* 0x000000ffff02d224 */ /* 0x000fe200078e0004 */
[----:B------:R-:W-:Y:S01]  /*0bd0*/  IADD3 R4, P6, PT, R0, R9, RZ ;  /* 0x0000000900047210 */ /* 0x000fe20007fde0ff */
[----:B------:R-:W-:Y:S01]  /*0be0*/  IMAD.X R23, RZ, RZ, R23, P2 ;  /* 0x000000ffff177224 */ /* 0x000fe200010e0617 */
[----:B------:R-:W-:-:S02]  /*0bf0*/  @P1 LOP3.LUT R14, R26, 0x3f, RZ, 0xc0, !PT ;  /* 0x0000003f1a0e1812 */ /* 0x000fc400078ec0ff */
[----:B------:R-:W-:Y:S01]  /*0c00*/  ISETP.NE.U32.AND P2, PT, R4, RZ, PT ;  /* 0x000000ff0400720c */ /* 0x000fe20003f45070 */
[----:B------:R-:W-:Y:S01]  /*0c10*/  IMAD.X R4, R23, 0x1, R3, P6 ;  /* 0x0000000117047824 */ /* 0x000fe200030e0603 */
[CC--:B------:R-:W-:Y:S02]  /*0c20*/  @P1 SHF.L.U32 R15, R21.reuse, R14.reuse, RZ ;  /* 0x0000000e150f1219 */ /* 0x0c0fe400000006ff */
[----:B------:R-:W-:Y:S02]  /*0c30*/  ISETP.NE.AND P5, PT, R8, 0x5c, PT ;  /* 0x0000005c0800780c */ /* 0x000fe40003fa5270 */
[----:B------:R-:W-:Y:S01]  /*0c40*/  @P1 SHF.L.U64.HI R21, R21, R14, RZ ;  /* 0x0000000e15151219 */ /* 0x000fe200000102ff */
[----:B------:R-:W-:Y:S01]  /*0c50*/  VIADD R19, R18, 0x1 ;  /* 0x0000000112137836 */ /* 0x000fe20000000000 */
[----:B------:R-:W-:Y:S01]  /*0c60*/  ISETP.NE.AND.EX P2, PT, R4, RZ, PT, P2 ;  /* 0x000000ff0400720c */ /* 0x000fe20003f45320 */
[----:B------:R-:W-:-:S04]  /*0c70*/  @P4 IMAD.MOV R19, RZ, RZ, R18 ;  /* 0x000000ffff134224 */ /* 0x000fc800078e0212 */
[----:B------:R-:W-:-:S04]  /*0c80*/  VIADD R8, R19, 0x1 ;  /* 0x0000000113087836 */ /* 0x000fc80000000000 */
[----:B------:R-:W-:-:S04]  /*0c90*/  @P5 IMAD.MOV R8, RZ, RZ, R19 ;  /* 0x000000ffff085224 */ /* 0x000fc800078e0213 */
[----:B------:R-:W-:Y:S01]  /*0ca0*/  VIADD R4, R8, 0x1 ;  /* 0x0000000108047836 */ /* 0x000fe20000000000 */
[----:B----4-:R-:W-:-:S13]  /*0cb0*/  ISETP.NE.AND P3, PT, R28, 0xa, PT ;  /* 0x0000000a1c00780c */ /* 0x010fda0003f65270 */
[----:B------:R-:W0:Y:S01]  /*0cc0*/  @!P3 LDC.64 R10, c[0x0][0x3b0] ;  /* 0x0000ec00ff0abb82 */ /* 0x000e220000000a00 */
[----:B------:R-:W-:Y:S02]  /*0cd0*/  ISETP.NE.AND P4, PT, R28, 0x5c, PT ;  /* 0x0000005c1c00780c */ /* 0x000fe40003f85270 */
[----:B---3--:R-:W-:Y:S02]  /*0ce0*/  @P1 LOP3.LUT R14, R16, R15, RZ, 0xfc, !PT ;  /* 0x0000000f100e1212 */ /* 0x008fe400078efcff */
[----:B------:R-:W-:-:S05]  /*0cf0*/  @P1 LOP3.LUT R15, R17, R21, RZ, 0xfc, !PT ;  /* 0x00000015110f1212 */ /* 0x000fca00078efcff */
[----:B------:R-:W-:Y:S01]  /*0d00*/  @P1 STG.E.64 desc[UR4][R24.64], R14 ;  /* 0x0000000e18001986 */ /* 0x000fe2000c101b04 */
[----:B0-----:R-:W-:Y:S01]  /*0d10*/  @!P3 IMAD.WIDE R10, R2, 0x8, R10 ;  /* 0x00000008020ab825 */ /* 0x001fe200078e020a */
[----:B------:R-:W-:-:S04]  /*0d20*/  ISETP.EQ.AND P1, PT, R28, 0x5c, !P1 ;  /* 0x0000005c1c00780c */ /* 0x000fc80004f22270 */
[----:B------:R0:W-:Y:S01]  /*0d30*/  @!P3 STG.E.64 desc[UR4][R10.64], R26 ;  /* 0x0000001a0a00b986 */ /* 0x0001e2000c101b04 */
[----:B------:R-:W-:Y:S02]  /*0d40*/  @P4 IMAD.MOV R4, RZ, RZ, R8 ;  /* 0x000000ffff044224 */ /* 0x000fe400078e0208 */
[----:B0-----:R-:W-:Y:S01]  /*0d50*/  @!P3 VIADD R11, R2, 0x1 ;  /* 0x00000001020bb836 */ /* 0x001fe20000000000 */
[----:B------:R-:W-:-:S03]  /*0d60*/  SEL R10, RZ, 0x1, !P1 ;  /* 0x00000001ff0a7807 */ /* 0x000fc60004800000 */
[----:B------:R-:W-:Y:S01]  /*0d70*/  @!P3 IMAD.MOV.U32 R2, RZ, RZ, R11 ;  /* 0x000000ffff02b224 */ /* 0x000fe200078e000b */
[----:B------:R-:W-:Y:S01]  /*0d80*/  PRMT R8, R10, 0x7610, R8 ;  /* 0x000076100a087816 */ /* 0x000fe20000000008 */
[----:B------:R-:W-:Y:S06]  /*0d90*/  @P2 BRA `(.L_x_6) ;  /* 0xfffffff400fc2947 */ /* 0x000fec000383ffff */
.L_x_5:
[----:B------:R-:W-:Y:S05]  /*0da0*/  BSYNC.RECONVERGENT B1 ;  /* 0x0000000000017941 */ /* 0x000fea0003800200 */
.L_x_4:
[----:B------:R-:W-:Y:S05]  /*0db0*/  @!P0 BRA `(.L_x_3) ;  /* 0x0000000000a48947 */ /* 0x000fea0003800000 */
.L_x_7:
[----:B-----5:R-:W-:Y:S02]  /*0dc0*/  LOP3.LUT R3, R8, 0xff, RZ, 0xc0, !PT ;  /* 0x000000ff08037812 */ /* 0x020fe400078ec0ff */
[----:B------:R-:W-:Y:S02]  /*0dd0*/  IADD3 R14, P1, PT, R0, UR8, RZ ;  /* 0x00000008000e7c10 */ /* 0x000fe4000ff3e0ff */
[----:B------:R-:W-:Y:S02]  /*0de0*/  ISETP.NE.AND P0, PT, R3, 0x1, PT ;  /* 0x000000010300780c */ /* 0x000fe40003f05270 */
[----:B------:R-:W-:-:S05]  /*0df0*/  IADD3.X R15, PT, PT, R23, UR9, RZ, P1, !PT ;  /* 0x00000009170f7c10 */ /* 0x000fca0008ffe4ff */
[----:B------:R0:W2:Y:S06]  /*0e00*/  LDG.E.U8 R16, desc[UR4][R14.64] ;  /* 0x000000040e107981 */ /* 0x0000ac000c1e1100 */
[----:B------:R-:W1:Y:S01]  /*0e10*/  @!P0 LDC.64 R8, c[0x0][0x3a0] ;  /* 0x0000e800ff088b82 */ /* 0x000e620000000a00 */
[----:B------:R-:W-:-:S04]  /*0e20*/  @!P0 SHF.R.S32.HI R11, RZ, 0x1f, R23 ;  /* 0x0000001fff0b8819 */ /* 0x000fc80000011417 */
[----:B------:R-:W-:-:S05]  /*0e30*/  @!P0 LEA.HI R10, P1, R11, R0, RZ, 0x6 ;  /* 0x000000000b0a8211 */ /* 0x000fca00078330ff */
[----:B------:R-:W-:-:S05]  /*0e40*/  @!P0 IMAD.X R11, RZ, RZ, R23, P1 ;  /* 0x000000ffff0b8224 */ /* 0x000fca00008e0617 */
[--C-:B------:R-:W-:Y:S02]  /*0e50*/  @!P0 SHF.R.S64 R10, R10, 0x6, R11.reuse ;  /* 0x000000060a0a8819 */ /* 0x100fe4000000100b */
[----:B------:R-:W-:Y:S02]  /*0e60*/  @!P0 SHF.R.S32.HI R11, RZ, 0x6, R11 ;  /* 0x00000006ff0b8819 */ /* 0x000fe4000001140b */
[----:B-1----:R-:W-:-:S04]  /*0e70*/  @!P0 LEA R8, P1, R10, R8, 0x3 ;  /* 0x000000080a088211 */ /* 0x002fc800078218ff */
[----:B------:R-:W-:-:S05]  /*0e80*/  @!P0 LEA.HI.X R9, R10, R9, R11, 0x3, P1 ;  /* 0x000000090a098211 */ /* 0x000fca00008f1c0b */
[----:B------:R-:W3:Y:S01]  /*0e90*/  @!P0 LDG.E.64 R12, desc[UR4][R8.64] ;  /* 0x00000004080c8981 */ /* 0x000ee2000c1e1b00 */
[----:B------:R-:W-:Y:S01]  /*0ea0*/  @!P0 IMAD.MOV.U32 R17, RZ, RZ, 0x1 ;  /* 0x00000001ff118424 */ /* 0x000fe200078e00ff */
[----:B0-----:R-:W-:-:S04]  /*0eb0*/  @!P0 LOP3.LUT R14, R0, 0x3f, RZ, 0xc0, !PT ;  /* 0x0000003f000e8812 */ /* 0x001fc800078ec0ff */
[CC--:B------:R-:W-:Y:S02]  /*0ec0*/  @!P0 SHF.L.U32 R15, R17.reuse, R14.reuse, RZ ;  /* 0x0000000e110f8219 */ /* 0x0c0fe400000006ff */
[----:B------:R-:W-:Y:S01]  /*0ed0*/  @!P0 SHF.L.U64.HI R17, R17, R14, RZ ;  /* 0x0000000e11118219 */ /* 0x000fe200000102ff */
[----:B------:R-:W-:Y:S01]  /*0ee0*/  VIADD R14, R4, 0x1 ;  /* 0x00000001040e7836 */ /* 0x000fe20000000000 */
[C---:B--2---:R-:W-:Y:S02]  /*0ef0*/  ISETP.NE.AND P1, PT, R16.reuse, 0xa, PT ;  /* 0x0000000a1000780c */ /* 0x044fe40003f25270 */
[----:B------:R-:W-:-:S11]  /*0f00*/  ISETP.NE.AND P3, PT, R16, 0x5c, PT ;  /* 0x0000005c1000780c */ /* 0x000fd60003f65270 */
[----:B------:R-:W0:Y:S01]  /*0f10*/  @!P1 LDC.64 R10, c[0x0][0x3b0] ;  /* 0x0000ec00ff0a9b82 */ /* 0x000e220000000a00 */
[----:B------:R-:W-:Y:S01]  /*0f20*/  @!P1 IMAD.MOV.U32 R22, RZ, RZ, R0 ;  /* 0x000000ffff169224 */ /* 0x000fe200078e0000 */
[----:B------:R-:W-:Y:S02]  /*0f30*/  ISETP.NE.AND P2, PT, R3, 0x1, !P3 ;  /* 0x000000010300780c */ /* 0x000fe40005f45270 */
[----:B---3--:R-:W-:Y:S02]  /*0f40*/  @!P0 LOP3.LUT R12, R12, R15, RZ, 0xfc, !PT ;  /* 0x0000000f0c0c8212 */ /* 0x008fe400078efcff */
[----:B------:R-:W-:-:S05]  /*0f50*/  @!P0 LOP3.LUT R13, R13, R17, RZ, 0xfc, !PT ;  /* 0x000000110d0d8212 */ /* 0x000fca00078efcff */
[----:B------:R1:W-:Y:S01]  /*0f60*/  @!P0 STG.E.64 desc[UR4][R8.64], R12 ;  /* 0x0000000c08008986 */ /* 0x0003e2000c101b04 */
[----:B------:R-:W-:-:S04]  /*0f70*/  IADD3 R6, P0, PT, R6, -0x1, RZ ;  /* 0xffffffff06067810 */ /* 0x000fc80007f1e0ff */
[----:B------:R-:W-:Y:S02]  /*0f80*/  IADD3.X R7, PT, PT, R7, -0x1, RZ, P0, !PT ;  /* 0xffffffff07077810 */ /* 0x000fe400007fe4ff */
[----:B------:R-:W-:-:S04]  /*0f90*/  ISETP.NE.U32.AND P0, PT, R6, RZ, PT ;  /* 0x000000ff0600720c */ /* 0x000fc80003f05070 */
[----:B------:R-:W-:Y:S01]  /*0fa0*/  ISETP.NE.AND.EX P0, PT, R7, RZ, PT, P0 ;  /* 0x000000ff0700720c */ /* 0x000fe20003f05300 */
[----:B0-----:R-:W-:-:S04]  /*0fb0*/  @!P1 IMAD.WIDE R10, R2, 0x8, R10 ;  /* 0x00000008020a9825 */ /* 0x001fc800078e020a */
[----:B------:R-:W-:Y:S01]  /*0fc0*/  @P3 IMAD.MOV R14, RZ, RZ, R4 ;  /* 0x000000ffff0e3224 */ /* 0x000fe200078e0204 */
[----:B------:R-:W-:Y:S01]  /*0fd0*/  IADD3 R0, P3, PT, R0, 0x1, RZ ;  /* 0x0000000100007810 */ /* 0x000fe20007f7e0ff */
[----:B------:R-:W-:Y:S01]  /*0fe0*/  @!P1 VIADD R3, R2, 0x1 ;  /* 0x0000000102039836 */ /* 0x000fe20000000000 */
[----:B------:R0:W-:Y:S01]  /*0ff0*/  @!P1 STG.E.64 desc[UR4][R10.64], R22 ;  /* 0x000000160a009986 */ /* 0x0001e2000c101b04 */
[----:B-1----:R-:W-:Y:S01]  /*1000*/  SEL R8, RZ, 0x1, !P2 ;  /* 0x00000001ff087807 */ /* 0x002fe20005000000 */
[----:B------:R-:W-:Y:S02]  /*1010*/  IMAD.MOV.U32 R4, RZ, RZ, R14 ;  /* 0x000000ffff047224 */ /* 0x000fe400078e000e */
[----:B------:R-:W-:Y:S02]  /*1020*/  @!P1 IMAD.MOV.U32 R2, RZ, RZ, R3 ;  /* 0x000000ffff029224 */ /* 0x000fe400078e0003 */
[----:B0-----:R-:W-:Y:S01]  /*1030*/  IMAD.X R23, RZ, RZ, R23, P3 ;  /* 0x000000ffff177224 */ /* 0x001fe200018e0617 */
[----:B------:R-:W-:Y:S06]  /*1040*/  @P0 BRA `(.L_x_7) ;  /* 0xfffffffc005c0947 */ /* 0x000fec000383ffff */
.L_x_3:
[----:B------:R-:W-:Y:S05]  /*1050*/  BSYNC.RECONVERGENT B0 ;  /* 0x0000000000007941 */ /* 0x000fea0003800200 */
.L_x_2:
[----:B------:R-:W-:-:S13]  /*1060*/  ISETP.NE.AND P0, PT, R4, R5, PT ;  /* 0x000000050400720c */ /* 0x000fda0003f05270 */
[----:B------:R-:W-:Y:S05]  /*1070*/  @P0 EXIT ;  /* 0x000000000000094d */ /* 0x000fea0003800000 */
[----:B------:R-:W-:Y:S01]  /*1080*/  MOV R0, 0x0 ;  /* 0x0000000000007802 */ /* 0x000fe20000000f00 */
[----:B------:R-:W0:Y:S01]  /*1090*/  LDCU.64 UR4, c[0x4][0x10] ;  /* 0x01000200ff0477ac */ /* 0x000e220008000a00 */
[----:B-----5:R-:W-:Y:S02]  /*10a0*/  IMAD.MOV.U32 R8, RZ, RZ, 0x33 ;  /* 0x00000033ff087424 */ /* 0x020fe400078e00ff */
[----:B------:R1:W2:Y:S01]  /*10b0*/  LDC.64 R2, c[0x4][R0] ;  /* 0x0100000000027b82 */ /* 0x0002a20000000a00 */
[----:B------:R-:W3:Y:S01]  /*10c0*/  LDCU.64 UR6, c[0x4][0x18] ;  /* 0x01000300ff0677ac */ /* 0x000ee20008000a00 */
[----:B------:R-:W-:Y:S02]  /*10d0*/  IMAD.MOV.U32 R12, RZ, RZ, 0x1 ;  /* 0x00000001ff0c7424 */ /* 0x000fe400078e00ff */
[----:B------:R-:W-:Y:S01]  /*10e0*/  IMAD.MOV.U32 R13, RZ, RZ, RZ ;  /* 0x000000ffff0d7224 */ /* 0x000fe200078e00ff */
[----:B------:R-:W4:Y:S01]  /*10f0*/  LDCU.64 UR8, c[0x4][0x8] ;  /* 0x01000100ff0877ac */ /* 0x000f220008000a00 */
[----:B0-----:R-:W-:-:S02]  /*1100*/  IMAD.U32 R4, RZ, RZ, UR4 ;  /* 0x00000004ff047e24 */ /* 0x001fc4000f8e00ff */
[----:B------:R-:W-:Y:S02]  /*1110*/  IMAD.U32 R5, RZ, RZ, UR5 ;  /* 0x00000005ff057e24 */ /* 0x000fe4000f8e00ff */
[----:B---3--:R-:W-:Y:S02]  /*1120*/  IMAD.U32 R6, RZ, RZ, UR6 ;  /* 0x00000006ff067e24 */ /* 0x008fe4000f8e00ff */
[----:B------:R-:W-:Y:S02]  /*1130*/  IMAD.U32 R7, RZ, RZ, UR7 ;  /* 0x00000007ff077e24 */ /* 0x000fe4000f8e00ff */
[----:B----4-:R-:W-:Y:S02]  /*1140*/  IMAD.U32 R10, RZ, RZ, UR8 ;  /* 0x00000008ff0a7e24 */ /* 0x010fe4000f8e00ff */
[----:B-1----:R-:W-:-:S07]  /*1150*/  IMAD.U32 R11, RZ, RZ, UR9 ;  /* 0x00000009ff0b7e24 */ /* 0x002fce000f8e00ff */
[----:B------:R-:W-:-:S07]  /*1160*/  LEPC R20, `(.L_x_8) ;  /* 0x000000001014794e */ /* 0x000fce0000000000 */
[----:B--2---:R-:W-:Y:S05]  /*1170*/  CALL.ABS.NOINC R2 ;  /* 0x0000000002007343 */ /* 0x004fea0003c00000 */
.L_x_8:
[----:B------:R-:W-:Y:S05]  /*1180*/  EXIT ;  /* 0x000000000000794d */ /* 0x000fea0003800000 */
        .weak           $__internal_0_$__cuda_sm20_div_s64
        .type           $__internal_0_$__cuda_sm20_div_s64,@function
        .size           $__internal_0_$__cuda_sm20_div_s64,(.L_x_10 - $__internal_0_$__cuda_sm20_div_s64)
$__internal_0_$__cuda_sm20_div_s64:
[-C--:B------:R-:W-:Y:S02]  /*1190*/  IADD3 R2, P1, PT, RZ, -R5.reuse, RZ ;  /* 0x80000005ff027210 */ /* 0x080fe40007f3e0ff */
[----:B------:R-:W-:Y:S02]  /*11a0*/  ISETP.GE.AND P0, PT, R6, RZ, PT ;  /* 0x000000ff0600720c */ /* 0x000fe40003f06270 */
[----:B------:R-:W-:Y:S01]  /*11b0*/  ISETP.GE.AND P3, PT, R7, RZ, PT ;  /* 0x000000ff0700720c */ /* 0x000fe20003f66270 */
[----:B------:R-:W-:Y:S01]  /*11c0*/  IMAD.X R3, RZ, RZ, ~R6, P1 ;  /* 0x000000ffff037224 */ /* 0x000fe200008e0e06 */
[----:B------:R-:W-:-:S04]  /*11d0*/  SEL R2, R2, R5, !P0 ;  /* 0x0000000502027207 */ /* 0x000fc80004000000 */
[----:B------:R-:W-:-:S04]  /*11e0*/  SEL R3, R3, R6, !P0 ;  /* 0x0000000603037207 */ /* 0x000fc80004000000 */
[----:B------:R-:W0:Y:S08]  /*11f0*/  I2F.U64.RP R12, R2 ;  /* 0x00000002000c7312 */ /* 0x000e300000309000 */
[----:B0-----:R-:W0:Y:S02]  /*1200*/  MUFU.RCP R12, R12 ;  /* 0x0000000c000c7308 */ /* 0x001e240000001000 */
[----:B0-----:R-:W-:-:S06]  /*1210*/  VIADD R8, R12, 0x1ffffffe ;  /* 0x1ffffffe0c087836 */ /* 0x001fcc0000000000 */
[----:B------:R-:W0:Y:S02]  /*1220*/  F2I.U64.TRUNC R8, R8 ;  /* 0x0000000800087311 */ /* 0x000e24000020d800 */
[----:B0-----:R-:W-:-:S04]  /*1230*/  IMAD.WIDE.U32 R10, R8, R2, RZ ;  /* 0x00000002080a7225 */ /* 0x001fc800078e00ff */
[----:B------:R-:W-:Y:S01]  /*1240*/  IMAD R11, R8, R3, R11 ;  /* 0x00000003080b7224 */ /* 0x000fe200078e020b */
[----:B------:R-:W-:-:S03]  /*1250*/  IADD3 R13, P0, PT, RZ, -R10, RZ ;  /* 0x8000000aff0d7210 */ /* 0x000fc60007f1e0ff */
[----:B------:R-:W-:Y:S02]  /*1260*/  IMAD R11, R9, R2, R11 ;  /* 0x00000002090b7224 */ /* 0x000fe400078e020b */
[----:B------:R-:W-:-:S04]  /*1270*/  IMAD.HI.U32 R10, R8, R13, RZ ;  /* 0x0000000d080a7227 */ /* 0x000fc800078e00ff */
[----:B------:R-:W-:Y:S02]  /*1280*/  IMAD.X R15, RZ, RZ, ~R11, P0 ;  /* 0x000000ffff0f7224 */ /* 0x000fe400000e0e0b */
[----:B------:R-:W-:Y:S02]  /*1290*/  IMAD.MOV.U32 R11, RZ, RZ, R8 ;  /* 0x000000ffff0b7224 */ /* 0x000fe400078e0008 */
[-C--:B------:R-:W-:Y:S02]  /*12a0*/  IMAD R17, R9, R15.reuse, RZ ;  /* 0x0000000f09117224 */ /* 0x080fe400078e02ff */
[----:B------:R-:W-:-:S04]  /*12b0*/  IMAD.WIDE.U32 R10, P0, R8, R15, R10 ;  /* 0x0000000f080a7225 */ /* 0x000fc8000780000a */
[----:B------:R-:W-:-:S04]  /*12c0*/  IMAD.HI.U32 R15, R9, R15, RZ ;  /* 0x0000000f090f7227 */ /* 0x000fc800078e00ff */
[----:B------:R-:W-:-:S05]  /*12d0*/  IMAD.HI.U32 R10, P1, R9, R13, R10 ;  /* 0x0000000d090a7227 */ /* 0x000fca000782000a */
[----:B------:R-:W-:Y:S01]  /*12e0*/  IADD3 R11, P2, PT, R17, R10, RZ ;  /* 0x0000000a110b7210 */ /* 0x000fe20007f5e0ff */
[----:B------:R-:W-:-:S04]  /*12f0*/  IMAD.X R10, R15, 0x1, R9, P0 ;  /* 0x000000010f0a7824 */ /* 0x000fc800000e0609 */
[----:B------:R-:W-:Y:S01]  /*1300*/  IMAD.WIDE.U32 R8, R11, R2, RZ ;  /* 0x000000020b087225 */ /* 0x000fe200078e00ff */
[----:B------:R-:W-:-:S03]  /*1310*/  IADD3.X R13, PT, PT, RZ, RZ, R10, P2, P1 ;  /* 0x000000ffff0d7210 */ /* 0x000fc600017e240a */
[----:B------:R-:W-:Y:S01]  /*1320*/  IMAD R9, R11, R3, R9 ;  /* 0x000000030b097224 */ /* 0x000fe200078e0209 */
[----:B------:R-:W-:-:S03]  /*1330*/  IADD3 R15, P0, PT, RZ, -R8, RZ ;  /* 0x80000008ff0f7210 */ /* 0x000fc60007f1e0ff */
[----:B------:R-:W-:Y:S02]  /*1340*/  IMAD R9, R13, R2, R9 ;  /* 0x000000020d097224 */ /* 0x000fe400078e0209 */
[----:B------:R-:W-:-:S04]  /*1350*/  IMAD.HI.U32 R10, R11, R15, RZ ;  /* 0x0000000f0b0a7227 */ /* 0x000fc800078e00ff */
[----:B------:R-:W-:Y:S01]  /*1360*/  IMAD.X R8, RZ, RZ, ~R9, P0 ;  /* 0x000000ffff087224 */ /* 0x000fe200000e0e09 */
[----:B------:R-:W-:-:S03]  /*1370*/  IADD3 R9, P4, PT, RZ, -R0, RZ ;  /* 0x80000000ff097210 */ /* 0x000fc60007f9e0ff */
[----:B------:R-:W-:Y:S01]  /*1380*/  IMAD.WIDE.U32 R10, P0, R11, R8, R10 ;  /* 0x000000080b0a7225 */ /* 0x000fe2000780000a */
[----:B------:R-:W-:-:S03]  /*1390*/  SEL R0, R9, R0, !P3 ;  /* 0x0000000009007207 */ /* 0x000fc60005800000 */
[----:B------:R-:W-:Y:S02]  /*13a0*/  IMAD.X R12, RZ, RZ, ~R7, P4 ;  /* 0x000000ffff0c7224 */ /* 0x000fe400020e0e07 */
[----:B------:R-:W-:-:S03]  /*13b0*/  IMAD.HI.U32 R11, P1, R13, R15, R10 ;  /* 0x0000000f0d0b7227 */ /* 0x000fc6000782000a */
[-C--:B------:R-:W-:Y:S01]  /*13c0*/  SEL R12, R12, R7.reuse, !P3 ;  /* 0x000000070c0c7207 */ /* 0x080fe20005800000 */
[CC--:B------:R-:W-:Y:S01]  /*13d0*/  IMAD R10, R13.reuse, R8.reuse, RZ ;  /* 0x000000080d0a7224 */ /* 0x0c0fe200078e02ff */
[----:B------:R-:W-:Y:S01]  /*13e0*/  LOP3.LUT R7, R6, R7, RZ, 0x3c, !PT ;  /* 0x0000000706077212 */ /* 0x000fe200078e3cff */
[----:B------:R-:W-:-:S03]  /*13f0*/  IMAD.HI.U32 R8, R13, R8, RZ ;  /* 0x000000080d087227 */ /* 0x000fc600078e00ff */
[----:B------:R-:W-:Y:S01]  /*1400*/  IADD3 R11, P2, PT, R10, R11, RZ ;  /* 0x0000000b0a0b7210 */ /* 0x000fe20007f5e0ff */
[----:B------:R-:W-:Y:S02]  /*1410*/  IMAD.X R13, R8, 0x1, R13, P0 ;  /* 0x00000001080d7824 */ /* 0x000fe400000e060d */
[----:B------:R-:W-:Y:S02]  /*1420*/  IMAD.MOV.U32 R9, RZ, RZ, RZ ;  /* 0x000000ffff097224 */ /* 0x000fe400078e00ff */
[----:B------:R-:W-:Y:S01]  /*1430*/  IMAD.HI.U32 R8, R11, R0, RZ ;  /* 0x000000000b087227 */ /* 0x000fe200078e00ff */
[----:B------:R-:W-:-:S03]  /*1440*/  IADD3.X R13, PT, PT, RZ, RZ, R13, P2, P1 ;  /* 0x000000ffff0d7210 */ /* 0x000fc600017e240d */
[----:B------:R-:W-:-:S04]  /*1450*/  IMAD.WIDE.U32 R8, R11, R12, R8 ;  /* 0x0000000c0b087225 */ /* 0x000fc800078e0008 */
[C---:B------:R-:W-:Y:S02]  /*1460*/  IMAD R11, R13.reuse, R12, RZ ;  /* 0x0000000c0d0b7224 */ /* 0x040fe400078e02ff */
[----:B------:R-:W-:-:S04]  /*1470*/  IMAD.HI.U32 R8, P0, R13, R0, R8 ;  /* 0x000000000d087227 */ /* 0x000fc80007800008 */
[----:B------:R-:W-:Y:S01]  /*1480*/  IMAD.HI.U32 R10, R13, R12, RZ ;  /* 0x0000000c0d0a7227 */ /* 0x000fe200078e00ff */
[----:B------:R-:W-:-:S03]  /*1490*/  IADD3 R11, P1, PT, R11, R8, RZ ;  /* 0x000000080b0b7210 */ /* 0x000fc60007f3e0ff */
[----:B------:R-:W-:Y:S02]  /*14a0*/  IMAD.X R10, RZ, RZ, R10, P0 ;  /* 0x000000ffff0a7224 */ /* 0x000fe400000e060a */
[----:B------:R-:W-:-:S04]  /*14b0*/  IMAD.WIDE.U32 R8, R11, R2, RZ ;  /* 0x000000020b087225 */ /* 0x000fc800078e00ff */
[----:B------:R-:W-:Y:S01]  /*14c0*/  IMAD.X R13, RZ, RZ, R10, P1 ;  /* 0x000000ffff0d7224 */ /* 0x000fe200008e060a */
[----:B------:R-:W-:Y:S01]  /*14d0*/  IADD3 R17, P1, PT, -R8, R0, RZ ;  /* 0x0000000008117210 */ /* 0x000fe20007f3e1ff */
[C---:B------:R-:W-:Y:S01]  /*14e0*/  IMAD R9, R11.reuse, R3, R9 ;  /* 0x000000030b097224 */ /* 0x040fe200078e0209 */
[----:B------:R-:W-:Y:S02]  /*14f0*/  IADD3 R0, P2, PT, R11, 0x1, RZ ;  /* 0x000000010b007810 */ /* 0x000fe40007f5e0ff */
[-C--:B------:R-:W-:Y:S01]  /*1500*/  ISETP.GE.U32.AND P0, PT, R17, R2.reuse, PT ;  /* 0x000000021100720c */ /* 0x080fe20003f06070 */
[-C--:B------:R-:W-:Y:S02]  /*1510*/  IMAD R9, R13, R2.reuse, R9 ;  /* 0x000000020d097224 */ /* 0x080fe400078e0209 */
[----:B------:R-:W-:Y:S02]  /*1520*/  IMAD.X R8, RZ, RZ, R13, P2 ;  /* 0x000000ffff087224 */ /* 0x000fe400010e060d */
[----:B------:R-:W-:Y:S01]  /*1530*/  IMAD.X R19, R12, 0x1, ~R9, P1 ;  /* 0x000000010c137824 */ /* 0x000fe200008e0e09 */
[----:B------:R-:W-:-:S04]  /*1540*/  IADD3 R9, P1, PT, R17, -R2, RZ ;  /* 0x8000000211097210 */ /* 0x000fc80007f3e0ff */
[C---:B------:R-:W-:Y:S01]  /*1550*/  ISETP.GE.U32.AND.EX P0, PT, R19.reuse, R3, PT, P0 ;  /* 0x000000031300720c */ /* 0x040fe20003f06100 */
[----:B------:R-:W-:-:S03]  /*1560*/  IMAD.X R15, R19, 0x1, ~R3, P1 ;  /* 0x00000001130f7824 */ /* 0x000fc600008e0e03 */
[----:B------:R-:W-:Y:S02]  /*1570*/  SEL R9, R9, R17, P0 ;  /* 0x0000001109097207 */ /* 0x000fe40000000000 */
[----:B------:R-:W-:Y:S02]  /*1580*/  SEL R11, R0, R11, P0 ;  /* 0x0000000b000b7207 */ /* 0x000fe40000000000 */
[----:B------:R-:W-:Y:S02]  /*1590*/  SEL R15, R15, R19, P0 ;  /* 0x000000130f0f7207 */ /* 0x000fe40000000000 */
[----:B------:R-:W-:Y:S02]  /*15a0*/  ISETP.GE.U32.AND P1, PT, R9, R2, PT ;  /* 0x000000020900720c */ /* 0x000fe40003f26070 */
[----:B------:R-:W-:Y:S02]  /*15b0*/  SEL R0, R8, R13, P0 ;  /* 0x0000000d08007207 */ /* 0x000fe40000000000 */
[----:B------:R-:W-:-:S02]  /*15c0*/  IADD3 R2, P2, PT, R11, 0x1, RZ ;  /* 0x000000010b027810 */ /* 0x000fc40007f5e0ff */
[----:B------:R-:W-:Y:S02]  /*15d0*/  ISETP.GE.U32.AND.EX P0, PT, R15, R3, PT, P1 ;  /* 0x000000030f00720c */ /* 0x000fe40003f06110 */
[----:B------:R-:W-:Y:S01]  /*15e0*/  ISETP.GE.AND P1, PT, R7, RZ, PT ;  /* 0x000000ff0700720c */ /* 0x000fe20003f26270 */
[----:B------:R-:W-:Y:S01]  /*15f0*/  IMAD.X R3, RZ, RZ, R0, P2 ;  /* 0x000000ffff037224 */ /* 0x000fe200010e0600 */
[----:B------:R-:W-:-:S04]  /*1600*/  SEL R2, R2, R11, P0 ;  /* 0x0000000b02027207 */ /* 0x000fc80000000000 */
[----:B------:R-:W-:Y:S02]  /*1610*/  SEL R3, R3, R0, P0 ;  /* 0x0000000003037207 */ /* 0x000fe40000000000 */
[-C--:B------:R-:W-:Y:S02]  /*1620*/  IADD3 R9, P2, PT, RZ, -R2.reuse, RZ ;  /* 0x80000002ff097210 */ /* 0x080fe40007f5e0ff */
[----:B------:R-:W-:Y:S01]  /*1630*/  ISETP.NE.U32.AND P0, PT, R5, RZ, PT ;  /* 0x000000ff0500720c */ /* 0x000fe20003f05070 */
[----:B------:R-:W-:Y:S01]  /*1640*/  IMAD.MOV.U32 R5, RZ, RZ, 0x0 ;  /* 0x00000000ff057424 */ /* 0x000fe200078e00ff */
[----:B------:R-:W-:Y:S01]  /*1650*/  SEL R2, R9, R2, !P1 ;  /* 0x0000000209027207 */ /* 0x000fe20004800000 */
[----:B------:R-:W-:Y:S01]  /*1660*/  IMAD.X R0, RZ, RZ, ~R3, P2 ;  /* 0x000000ffff007224 */ /* 0x000fe200010e0e03 */
[----:B------:R-:W-:-:S04]  /*1670*/  ISETP.NE.AND.EX P0, PT, R6, RZ, PT, P0 ;  /* 0x000000ff0600720c */ /* 0x000fc80003f05300 */
[----:B------:R-:W-:Y:S02]  /*1680*/  SEL R3, R0, R3, !P1 ;  /* 0x0000000300037207 */ /* 0x000fe40004800000 */
[----:B------:R-:W-:Y:S02]  /*1690*/  SEL R2, R2, 0xffffffff, P0 ;  /* 0xffffffff02027807 */ /* 0x000fe40000000000 */
[----:B------:R-:W-:Y:S01]  /*16a0*/  SEL R3, R3, 0xffffffff, P0 ;  /* 0xffffffff03037807 */ /* 0x000fe20000000000 */
[----:B------:R-:W-:Y:S06]  /*16b0*/  RET.REL.NODEC R4 `(_Z36create_combined_escape_newline_indexPclPbPiPllS2_) ;  /* 0xffffffe804507950 */ /* 0x000fec0003c3ffff */
.L_x_9:
[----:B------:R-:W-:-:S00]  /*16c0*/  BRA `(.L_x_9) ;  /* 0xfffffffc00fc7947 */ /* 0x000fc0000383ffff */
[----:B------:R-:W-:-:S00]  /*16d0*/  NOP ;  /* 0x0000000000007918 */ /* 0x000fc00000000000 */
        /* <DEDUP_REMOVED lines=10> */
.L_x_10:


//--------------------- .nv.global.init           --------------------------
	.section	.nv.global.init,"aw",@progbits
.nv.global.init:
	.type		$str$1,@object
	.size		$str$1,($str - $str$1)
$str$1:
        /*0000*/ 	.byte	0x2f, 0x74, 0x6d, 0x70, 0x2f, 0x73, 0x61, 0x73, 0x73, 0x5f, 0x63, 0x75, 0x5f, 0x31, 0x61, 0x64
        /*0010*/ 	.byte	0x38, 0x70, 0x6e, 0x39, 0x66, 0x2f, 0x6b, 0x2e, 0x63, 0x75, 0x00
	.type		$str,@object
	.size		$str,(__unnamed_1 - $str)
$str:
        /*001b*/ 	.byte	0x65, 0x73, 0x63, 0x61, 0x70, 0x65, 0x5f, 0x63, 0x6f, 0x75, 0x6e, 0x74, 0x20, 0x21, 0x3d, 0x20
        /*002b*/ 	.byte	0x74, 0x6f, 0x74, 0x61, 0x6c, 0x5f, 0x63, 0x6f, 0x75, 0x6e, 0x74, 0x00
	.type		__unnamed_1,@object
	.size		__unnamed_1,(.L_0 - __unnamed_1)
__unnamed_1:
        /*0037*/ 	.byte	0x76, 0x6f, 0x69, 0x64, 0x20, 0x63, 0x72, 0x65, 0x61, 0x74, 0x65, 0x5f, 0x63, 0x6f, 0x6d, 0x62
        /*0047*/ 	.byte	0x69, 0x6e, 0x65, 0x64, 0x5f, 0x65, 0x73, 0x63, 0x61, 0x70, 0x65, 0x5f, 0x6e, 0x65, 0x77, 0x6c
        /*0057*/ 	.byte	0x69, 0x6e, 0x65, 0x5f, 0x69, 0x6e, 0x64, 0x65, 0x78, 0x28, 0x63, 0x68, 0x61, 0x72, 0x20, 0x2a
        /*0067*/ 	.byte	0x2c, 0x20, 0x6c, 0x6f, 0x6e, 0x67, 0x2c, 0x20, 0x5f, 0x5f, 0x6e, 0x76, 0x5f, 0x62, 0x6f, 0x6f
        /*0077*/ 	.byte	0x6c, 0x20, 0x2a, 0x2c, 0x20, 0x69, 0x6e, 0x74, 0x20, 0x2a, 0x2c, 0x20, 0x6c, 0x6f, 0x6e, 0x67
        /*0087*/ 	.byte	0x20, 0x2a, 0x2c, 0x20, 0x6c, 0x6f, 0x6e, 0x67, 0x2c, 0x20, 0x6c, 0x6f, 0x6e, 0x67, 0x20, 0x2a
        /*0097*/ 	.byte	0x29, 0x00
.L_0:


//--------------------- .nv.shared.reserved.0     --------------------------
	.section	.nv.shared.reserved.0,"aw",@nobits
	.weak		__nv_reservedSMEM_offset_0_alias
	.size		__nv_reservedSMEM_offset_0_alias, 0, 64
	.other		__nv_reservedSMEM_offset_0_alias,@"STO_CUDA_RESERVED_SHARED STV_DEFAULT"
__nv_reservedSMEM_offset_0_alias:
	.zero		0
	.zero		64


//--------------------- .nv.constant0._Z36create_combined_escape_newline_indexPclPbPiPllS2_ --------------------------
	.section	.nv.constant0._Z36create_combined_escape_newline_indexPclPbPiPllS2_,"a",@progbits
	.sectionflags	@""
	.align	4
.nv.constant0._Z36create_combined_escape_newline_indexPclPbPiPllS2_:
	.zero		952


//--------------------- SYMBOLS --------------------------

	.type		.nv.reservedSmem.offset0,@object
	.size		.nv.reservedSmem.offset0,0x4
	.type		__assertfail,@function
